	.target	sm_100a

	.elftype	@"ET_EXEC"


//--------------------- .note.nv.tkinfo           --------------------------
	.section	.note.nv.tkinfo,"",@"SHT_NOTE"
	.sectionflags	@"SHF_NOTE_NV_TKINFO"
	.tkinfo
        /*0018*/ 	.word	0x00000002
        /*0030*/ 	.string	""
        /*0030*/ 	.string	"ptxas"
        /*0030*/ 	.string	"Cuda compilation tools, release 13.0, V13.0.88"
        /*0030*/ 	.string	"Build cuda_13.0.r13.0/compiler.36424714_0"
        /*0030*/ 	.string	"-arch sm_100a -m 64 "



//--------------------- .note.nv.cuinfo           --------------------------
	.section	.note.nv.cuinfo,"",@"SHT_NOTE"
	.sectionflags	@"SHF_NOTE_NV_CUINFO"
        /*0018*/ 	.short	0x0002
        /*001a*/ 	.short	0x0064
        /*001c*/ 	.short	0x0082
	.zero		2


//--------------------- .nv.info                  --------------------------
	.section	.nv.info,"",@"SHT_CUDA_INFO"
	.align	4


	//----- nvinfo : EIATTR_REGCOUNT
	.align		4
        /*0000*/ 	.byte	0x04, 0x2f
        /*0002*/ 	.short	(.L_19 - .L_18)
	.align		4
.L_18:
        /*0004*/ 	.word	index@(_ZN7cutlass13device_kernelINS_4gemm6kernel13GemmUniversalIN4cute5tupleIJiiiiEEENS1_10collective13CollectiveMmaINS1_35MainloopSm100TmaUmmaWarpSpecializedILi6ELi2ELi4ENS5_IJNS4_1CILi2EEESB_NSA_ILi1EEEEEEEENS5_IJNSA_ILi128EEESF_SF_EEENS_10bfloat16_tENS5_IJlSC_lEEESH_SI_NS4_8TiledMMAINS4_8MMA_AtomIJNS4_26SM100_MMA_F16BF16_2x1SM_SSISH_SH_fLi128ELi128ELNS4_4UMMA5MajorE0ELSN_0ELNSM_7ScaleInE0ELSO_0EEEEEENS4_6LayoutINS5_IJSC_SC_SC_EEENS5_IJNSA_ILi0EEEST_ST_EEEEENS5_IJNS4_10UnderscoreESW_SW_EEEEENS4_28SM100_TMA_2SM_LOAD_MULTICASTENS4_14ComposedLayoutINS4_7SwizzleILi3ELi4ELi3EEENS4_18smem_ptr_flag_bitsILi16EEENSR_INS5_IJNSA_ILi8EEENSA_ILi64EEEEEENS5_IJS16_SC_EEEEEEEvNS4_8identityENS4_18SM100_TMA_2SM_LOADES1A_vS1B_EENS_8epilogue10collective18CollectiveEpilogueINS1E_23Sm100TmaWarpSpecializedILi4ELi2ELi16ELb1ELb0EEEJNS5_IJS16_SF_SF_EEENS5_IJNSR_IS16_SC_EENSR_INS5_IJNSA_ILi16EEESB_EEENS5_IJSC_S16_EEEEEEEESH_SI_SH_SI_NS1E_6fusion15FusionCallbacksIS1I_NS1Q_17LinearCombinationISH_fSH_fLNS_15FloatRoundStyleE2EEES1J_S1P_JEEENS4_5SM1004TMEM4LOAD26SM100_TMEM_LOAD_32dp32b16xENS4_13SM90_TMA_LOADENS10_INS11_ILi1ELi4ELi3EEES14_NSR_INS5_IJS15_S1L_EEENS5_IJS1L_SC_EEEEEEENS4_39AutoVectorizingCopyWithAssumedAlignmentILi128EEENS4_14SM90_TMA_STOREES25_S27_S27_EEEvvEEEEvNT_6ParamsE)
        /*0008*/ 	.word	0x00000044


	//----- nvinfo : EIATTR_FRAME_SIZE
	.align		4
.L_19:
        /*000c*/ 	.byte	0x04, 0x11
        /*000e*/ 	.short	(.L_21 - .L_20)
	.align		4
.L_20:
        /*0010*/ 	.word	index@($__internal_2_$__cuda_sm10x_tcgen05_guardrail_trap_unallocated_columns_being_dealloced)
        /*0014*/ 	.word	0x00000000


	//----- nvinfo : EIATTR_FRAME_SIZE
	.align		4
.L_21:
        /*0018*/ 	.byte	0x04, 0x11
        /*001a*/ 	.short	(.L_23 - .L_22)
	.align		4
.L_22:
        /*001c*/ 	.word	index@($__internal_1_$__cuda_sm10x_tcgen05_guardrail_trap_phase_invalid_during_alloc)
        /*0020*/ 	.word	0x00000000


	//----- nvinfo : EIATTR_FRAME_SIZE
	.align		4
.L_23:
        /*0024*/ 	.byte	0x04, 0x11
        /*0026*/ 	.short	(.L_25 - .L_24)
	.align		4
.L_24:
        /*0028*/ 	.word	index@($__internal_0_$__cuda_sm10x_tcgen05_guardrail_trap_col_being_dealloced_not_returned_by_alloc)
        /*002c*/ 	.word	0x00000000


	//----- nvinfo : EIATTR_FRAME_SIZE
	.align		4
.L_25:
        /*0030*/ 	.byte	0x04, 0x11
        /*0032*/ 	.short	(.L_27 - .L_26)
	.align		4
.L_26:
        /*0034*/ 	.word	index@(_ZN7cutlass13device_kernelINS_4gemm6kernel13GemmUniversalIN4cute5tupleIJiiiiEEENS1_10collective13CollectiveMmaINS1_35MainloopSm100TmaUmmaWarpSpecializedILi6ELi2ELi4ENS5_IJNS4_1CILi2EEESB_NSA_ILi1EEEEEEEENS5_IJNSA_ILi128EEESF_SF_EEENS_10bfloat16_tENS5_IJlSC_lEEESH_SI_NS4_8TiledMMAINS4_8MMA_AtomIJNS4_26SM100_MMA_F16BF16_2x1SM_SSISH_SH_fLi128ELi128ELNS4_4UMMA5MajorE0ELSN_0ELNSM_7ScaleInE0ELSO_0EEEEEENS4_6LayoutINS5_IJSC_SC_SC_EEENS5_IJNSA_ILi0EEEST_ST_EEEEENS5_IJNS4_10UnderscoreESW_SW_EEEEENS4_28SM100_TMA_2SM_LOAD_MULTICASTENS4_14ComposedLayoutINS4_7SwizzleILi3ELi4ELi3EEENS4_18smem_ptr_flag_bitsILi16EEENSR_INS5_IJNSA_ILi8EEENSA_ILi64EEEEEENS5_IJS16_SC_EEEEEEEvNS4_8identityENS4_18SM100_TMA_2SM_LOADES1A_vS1B_EENS_8epilogue10collective18CollectiveEpilogueINS1E_23Sm100TmaWarpSpecializedILi4ELi2ELi16ELb1ELb0EEEJNS5_IJS16_SF_SF_EEENS5_IJNSR_IS16_SC_EENSR_INS5_IJNSA_ILi16EEESB_EEENS5_IJSC_S16_EEEEEEEESH_SI_SH_SI_NS1E_6fusion15FusionCallbacksIS1I_NS1Q_17LinearCombinationISH_fSH_fLNS_15FloatRoundStyleE2EEES1J_S1P_JEEENS4_5SM1004TMEM4LOAD26SM100_TMEM_LOAD_32dp32b16xENS4_13SM90_TMA_LOADENS10_INS11_ILi1ELi4ELi3EEES14_NSR_INS5_IJS15_S1L_EEENS5_IJS1L_SC_EEEEEEENS4_39AutoVectorizingCopyWithAssumedAlignmentILi128EEENS4_14SM90_TMA_STOREES25_S27_S27_EEEvvEEEEvNT_6ParamsE)
        /*0038*/ 	.word	0x00000000


	//----- nvinfo : EIATTR_MIN_STACK_SIZE
	.align		4
.L_27:
        /*003c*/ 	.byte	0x04, 0x12
        /*003e*/ 	.short	(.L_29 - .L_28)
	.align		4
.L_28:
        /*0040*/ 	.word	index@(_ZN7cutlass13device_kernelINS_4gemm6kernel13GemmUniversalIN4cute5tupleIJiiiiEEENS1_10collective13CollectiveMmaINS1_35MainloopSm100TmaUmmaWarpSpecializedILi6ELi2ELi4ENS5_IJNS4_1CILi2EEESB_NSA_ILi1EEEEEEEENS5_IJNSA_ILi128EEESF_SF_EEENS_10bfloat16_tENS5_IJlSC_lEEESH_SI_NS4_8TiledMMAINS4_8MMA_AtomIJNS4_26SM100_MMA_F16BF16_2x1SM_SSISH_SH_fLi128ELi128ELNS4_4UMMA5MajorE0ELSN_0ELNSM_7ScaleInE0ELSO_0EEEEEENS4_6LayoutINS5_IJSC_SC_SC_EEENS5_IJNSA_ILi0EEEST_ST_EEEEENS5_IJNS4_10UnderscoreESW_SW_EEEEENS4_28SM100_TMA_2SM_LOAD_MULTICASTENS4_14ComposedLayoutINS4_7SwizzleILi3ELi4ELi3EEENS4_18smem_ptr_flag_bitsILi16EEENSR_INS5_IJNSA_ILi8EEENSA_ILi64EEEEEENS5_IJS16_SC_EEEEEEEvNS4_8identityENS4_18SM100_TMA_2SM_LOADES1A_vS1B_EENS_8epilogue10collective18CollectiveEpilogueINS1E_23Sm100TmaWarpSpecializedILi4ELi2ELi16ELb1ELb0EEEJNS5_IJS16_SF_SF_EEENS5_IJNSR_IS16_SC_EENSR_INS5_IJNSA_ILi16EEESB_EEENS5_IJSC_S16_EEEEEEEESH_SI_SH_SI_NS1E_6fusion15FusionCallbacksIS1I_NS1Q_17LinearCombinationISH_fSH_fLNS_15FloatRoundStyleE2EEES1J_S1P_JEEENS4_5SM1004TMEM4LOAD26SM100_TMEM_LOAD_32dp32b16xENS4_13SM90_TMA_LOADENS10_INS11_ILi1ELi4ELi3EEES14_NSR_INS5_IJS15_S1L_EEENS5_IJS1L_SC_EEEEEEENS4_39AutoVectorizingCopyWithAssumedAlignmentILi128EEENS4_14SM90_TMA_STOREES25_S27_S27_EEEvvEEEEvNT_6ParamsE)
        /*0044*/ 	.word	0x00000000
.L_29:


//--------------------- .nv.compat                --------------------------
	.section	.nv.compat,"",@"SHT_CUDA_COMPAT_INFO"
	.align	4
        /*0000*/ 	.byte	0x02, 0x09, 0x01, 0x00, 0x02, 0x02, 0x02, 0x00, 0x02, 0x05, 0x05, 0x00, 0x03, 0x07, 0x01, 0x01
        /*0010*/ 	.byte	0x02, 0x03, 0x01, 0x00, 0x02, 0x06, 0x01, 0x00, 0x04, 0x0b, 0x08, 0x00, 0x09, 0x00, 0x00, 0x00
        /*0020*/ 	.byte	0x00, 0x00, 0x00, 0x00


//--------------------- .nv.info._ZN7cutlass13device_kernelINS_4gemm6kernel13GemmUniversalIN4cute5tupleIJiiiiEEENS1_10collective13CollectiveMmaINS1_35MainloopSm100TmaUmmaWarpSpecializedILi6ELi2ELi4ENS5_IJNS4_1CILi2EEESB_NSA_ILi1EEEEEEEENS5_IJNSA_ILi128EEESF_SF_EEENS_10bfloat16_tENS5_IJlSC_lEEESH_SI_NS4_8TiledMMAINS4_8MMA_AtomIJNS4_26SM100_MMA_F16BF16_2x1SM_SSISH_SH_fLi128ELi128ELNS4_4UMMA5MajorE0ELSN_0ELNSM_7ScaleInE0ELSO_0EEEEEENS4_6LayoutINS5_IJSC_SC_SC_EEENS5_IJNSA_ILi0EEEST_ST_EEEEENS5_IJNS4_10UnderscoreESW_SW_EEEEENS4_28SM100_TMA_2SM_LOAD_MULTICASTENS4_14ComposedLayoutINS4_7SwizzleILi3ELi4ELi3EEENS4_18smem_ptr_flag_bitsILi16EEENSR_INS5_IJNSA_ILi8EEENSA_ILi64EEEEEENS5_IJS16_SC_EEEEEEEvNS4_8identityENS4_18SM100_TMA_2SM_LOADES1A_vS1B_EENS_8epilogue10collective18CollectiveEpilogueINS1E_23Sm100TmaWarpSpecializedILi4ELi2ELi16ELb1ELb0EEEJNS5_IJS16_SF_SF_EEENS5_IJNSR_IS16_SC_EENSR_INS5_IJNSA_ILi16EEESB_EEENS5_IJSC_S16_EEEEEEEESH_SI_SH_SI_NS1E_6fusion15FusionCallbacksIS1I_NS1Q_17LinearCombinationISH_fSH_fLNS_15FloatRoundStyleE2EEES1J_S1P_JEEENS4_5SM1004TMEM4LOAD26SM100_TMEM_LOAD_32dp32b16xENS4_13SM90_TMA_LOADENS10_INS11_ILi1ELi4ELi3EEES14_NSR_INS5_IJS15_S1L_EEENS5_IJS1L_SC_EEEEEEENS4_39AutoVectorizingCopyWithAssumedAlignmentILi128EEENS4_14SM90_TMA_STOREES25_S27_S27_EEEvvEEEEvNT_6ParamsE --------------------------
	.section	.nv.info._ZN7cutlass13device_kernelINS_4gemm6kernel13GemmUniversalIN4cute5tupleIJiiiiEEENS1_10collective13CollectiveMmaINS1_35MainloopSm100TmaUmmaWarpSpecializedILi6ELi2ELi4ENS5_IJNS4_1CILi2EEESB_NSA_ILi1EEEEEEEENS5_IJNSA_ILi128EEESF_SF_EEENS_10bfloat16_tENS5_IJlSC_lEEESH_SI_NS4_8TiledMMAINS4_8MMA_AtomIJNS4_26SM100_MMA_F16BF16_2x1SM_SSISH_SH_fLi128ELi128ELNS4_4UMMA5MajorE0ELSN_0ELNSM_7ScaleInE0ELSO_0EEEEEENS4_6LayoutINS5_IJSC_SC_SC_EEENS5_IJNSA_ILi0EEEST_ST_EEEEENS5_IJNS4_10UnderscoreESW_SW_EEEEENS4_28SM100_TMA_2SM_LOAD_MULTICASTENS4_14ComposedLayoutINS4_7SwizzleILi3ELi4ELi3EEENS4_18smem_ptr_flag_bitsILi16EEENSR_INS5_IJNSA_ILi8EEENSA_ILi64EEEEEENS5_IJS16_SC_EEEEEEEvNS4_8identityENS4_18SM100_TMA_2SM_LOADES1A_vS1B_EENS_8epilogue10collective18CollectiveEpilogueINS1E_23Sm100TmaWarpSpecializedILi4ELi2ELi16ELb1ELb0EEEJNS5_IJS16_SF_SF_EEENS5_IJNSR_IS16_SC_EENSR_INS5_IJNSA_ILi16EEESB_EEENS5_IJSC_S16_EEEEEEEESH_SI_SH_SI_NS1E_6fusion15FusionCallbacksIS1I_NS1Q_17LinearCombinationISH_fSH_fLNS_15FloatRoundStyleE2EEES1J_S1P_JEEENS4_5SM1004TMEM4LOAD26SM100_TMEM_LOAD_32dp32b16xENS4_13SM90_TMA_LOADENS10_INS11_ILi1ELi4ELi3EEES14_NSR_INS5_IJS15_S1L_EEENS5_IJS1L_SC_EEEEEEENS4_39AutoVectorizingCopyWithAssumedAlignmentILi128EEENS4_14SM90_TMA_STOREES25_S27_S27_EEEvvEEEEvNT_6ParamsE,"",@"SHT_CUDA_INFO"
	.sectionflags	@""
	.align	4


	//----- nvinfo : EIATTR_CUDA_API_VERSION
	.align		4
        /*0000*/ 	.byte	0x04, 0x37
        /*0002*/ 	.short	(.L_31 - .L_30)
.L_30:
        /*0004*/ 	.word	0x00000082


	//----- nvinfo : EIATTR_KPARAM_INFO
	.align		4
.L_31:
        /*0008*/ 	.byte	0x04, 0x17
        /*000a*/ 	.short	(.L_33 - .L_32)
.L_32:
        /*000c*/ 	.word	0x00000000
        /*0010*/ 	.short	0x0000
        /*0012*/ 	.short	0x0000
        /*0014*/ 	.byte	0x00, 0xf0, 0x01, 0x20


	//----- nvinfo : EIATTR_AT_ENTRY_FRAGMENTS
	.align		4
.L_33:
        /*0018*/ 	.byte	0x04, 0x4f
        /*001a*/ 	.short	(.L_35 - .L_34)


	//   ....[0]....
.L_34:
        /*001c*/ 	.word	0x00000007


	//----- nvinfo : EIATTR_RESERVED_SMEM_USED
	.align		4
.L_35:
        /*0020*/ 	.byte	0x01, 0x41
	.zero		2


	//----- nvinfo : EIATTR_SPARSE_MMA_MASK
	.align		4
        /*0024*/ 	.byte	0x03, 0x50
        /*0026*/ 	.short	0x0000


	//----- nvinfo : EIATTR_TCGEN05_2CTA_USED
	.align		4
        /*0028*/ 	.byte	0x01, 0x52
	.zero		2


	//----- nvinfo : EIATTR_MAXREG_COUNT
	.align		4
        /*002c*/ 	.byte	0x03, 0x1b
        /*002e*/ 	.short	0x00ff


	//----- nvinfo : EIATTR_NUM_BARRIERS
	.align		4
        /*0030*/ 	.byte	0x02, 0x4c
        /*0032*/ 	.byte	0x07
	.zero		1


	//----- nvinfo : EIATTR_EXTERNS
	.align		4
        /*0034*/ 	.byte	0x04, 0x0f
        /*0036*/ 	.short	(.L_37 - .L_36)


	//   ....[0]....
	.align		4
.L_36:
        /*0038*/ 	.word	index@(__assertfail)


	//----- nvinfo : EIATTR_MERCURY_ISA_VERSION
	.align		4
.L_37:
        /*003c*/ 	.byte	0x03, 0x5f
        /*003e*/ 	.short	0x0101


	//----- nvinfo : EIATTR_INT_WARP_WIDE_INSTR_OFFSETS
	.align		4
        /*0040*/ 	.byte	0x04, 0x31
        /*0042*/ 	.short	(.L_39 - .L_38)


	//   ....[0]....
.L_38:
        /*0044*/ 	.word	0x00000db0


	//   ....[1]....
        /*0048*/ 	.word	0x00000e50


	//   ....[2]....
        /*004c*/ 	.word	0x00004810


	//   ....[3]....
        /*0050*/ 	.word	0x00004840


	//   ....[4]....
        /*0054*/ 	.word	0x00004860


	//   ....[5]....
        /*0058*/ 	.word	0x000053a0


	//   ....[6]....
        /*005c*/ 	.word	0x00005440


	//   ....[7]....
        /*0060*/ 	.word	0x00005500


	//   ....[8]....
        /*0064*/ 	.word	0x00005570


	//   ....[9]....
        /*0068*/ 	.word	0x00005630


	//   ....[10]....
        /*006c*/ 	.word	0x000056d0


	//   ....[11]....
        /*0070*/ 	.word	0x00005740


	//   ....[12]....
        /*0074*/ 	.word	0x00005800


	//   ....[13]....
        /*0078*/ 	.word	0x000058a0


	//   ....[14]....
        /*007c*/ 	.word	0x00005940


	//   ....[15]....
        /*0080*/ 	.word	0x00005a30


	//   ....[16]....
        /*0084*/ 	.word	0x00005b00


	//----- nvinfo : EIATTR_COOP_GROUP_MASK_REGIDS
	.align		4
.L_39:
        /*0088*/ 	.byte	0x04, 0x29
        /*008a*/ 	.short	(.L_41 - .L_40)


	//   ....[0]....
.L_40:
        /*008c*/ 	.word	0xffffffff


	//   ....[1]....
        /*0090*/ 	.word	0xffffffff


	//   ....[2]....
        /*0094*/ 	.word	0xffffffff


	//   ....[3]....
        /*0098*/ 	.word	0xffffffff


	//   ....[4]....
        /*009c*/ 	.word	0xffffffff


	//   ....[5]....
        /*00a0*/ 	.word	0xffffffff


	//   ....[6]....
        /*00a4*/ 	.word	0xffffffff


	//   ....[7]....
        /*00a8*/ 	.word	0xffffffff


	//   ....[8]....
        /*00ac*/ 	.word	0xffffffff


	//   ....[9]....
        /*00b0*/ 	.word	0xffffffff


	//   ....[10]....
        /*00b4*/ 	.word	0xffffffff


	//   ....[11]....
        /*00b8*/ 	.word	0xffffffff


	//   ....[12]....
        /*00bc*/ 	.word	0xffffffff


	//   ....[13]....
        /*00c0*/ 	.word	0xffffffff


	//----- nvinfo : EIATTR_COOP_GROUP_INSTR_OFFSETS
	.align		4
.L_41:
        /*00c4*/ 	.byte	0x04, 0x28
        /*00c6*/ 	.short	(.L_43 - .L_42)


	//   ....[0]....
.L_42:
        /*00c8*/ 	.word	0x000000b0


	//   ....[1]....
        /*00cc*/ 	.word	0x00000520


	//   ....[2]....
        /*00d0*/ 	.word	0x00000720


	//   ....[3]....
        /*00d4*/ 	.word	0x000008b0


	//   ....[4]....
        /*00d8*/ 	.word	0x000009a0


	//   ....[5]....
        /*00dc*/ 	.word	0x00000b00


	//   ....[6]....
        /*00e0*/ 	.word	0x00000c90


	//   ....[7]....
        /*00e4*/ 	.word	0x00000ed0


	//   ....[8]....
        /*00e8*/ 	.word	0x00002460


	//   ....[9]....
        /*00ec*/ 	.word	0x00003430


	//   ....[10]....
        /*00f0*/ 	.word	0x00003900


	//   ....[11]....
        /*00f4*/ 	.word	0x00003930


	//   ....[12]....
        /*00f8*/ 	.word	0x00004710


	//   ....[13]....
        /*00fc*/ 	.word	0x00004920


	//----- nvinfo : EIATTR_VRC_CTA_INIT_COUNT
	.align		4
.L_43:
        /*0100*/ 	.byte	0x02, 0x4a
        /*0102*/ 	.byte	0x80
	.zero		1


	//----- nvinfo : EIATTR_SYSCALL_OFFSETS
	.align		4
        /*0104*/ 	.byte	0x04, 0x46
        /*0106*/ 	.short	(.L_45 - .L_44)


	//   ....[0]....
.L_44:
        /*0108*/ 	.word	0x000066a0


	//   ....[1]....
        /*010c*/ 	.word	0x00006790


	//   ....[2]....
        /*0110*/ 	.word	0x00006f30


	//   ....[3]....
        /*0114*/ 	.word	0x00007860


	//   ....[4]....
        /*0118*/ 	.word	0x00008130


	//   ....[5]....
        /*011c*/ 	.word	0x00008a00


	//----- nvinfo : EIATTR_MBARRIER_INSTR_OFFSETS
	.align		4
.L_45:
        /*0120*/ 	.byte	0x04, 0x39
        /*0122*/ 	.short	(.L_47 - .L_46)


	//   ....[0]....
.L_46:
        /*0124*/ 	.word	0x00000650
        /*0128*/ 	.word	0x000000ff
        /*012c*/ 	.word	0x00000000
        /*0130*/ 	.short	0x0100
        /*0132*/ 	.byte	0x04
	.zero		1


	//   ....[1]....
        /*0134*/ 	.word	0x00000660
        /*0138*/ 	.word	0x000000ff
        /*013c*/ 	.word	0x00000030
        /*0140*/ 	.short	0x0100
        /*0142*/ 	.byte	0x04
	.zero		1


	//   ....[2]....
        /*0144*/ 	.word	0x00000670
        /*0148*/ 	.word	0x000000ff
        /*014c*/ 	.word	0x00000008
        /*0150*/ 	.short	0x0100
        /*0152*/ 	.byte	0x04
	.zero		1


	//   ....[3]....
        /*0154*/ 	.word	0x00000680
        /*0158*/ 	.word	0x000000ff
        /*015c*/ 	.word	0x00000038
        /*0160*/ 	.short	0x0100
        /*0162*/ 	.byte	0x04
	.zero		1


	//   ....[4]....
        /*0164*/ 	.word	0x00000690
        /*0168*/ 	.word	0x000000ff
        /*016c*/ 	.word	0x00000010
        /*0170*/ 	.short	0x0100
        /*0172*/ 	.byte	0x04
	.zero		1


	//   ....[5]....
        /*0174*/ 	.word	0x000006a0
        /*0178*/ 	.word	0x000000ff
        /*017c*/ 	.word	0x00000040
        /*0180*/ 	.short	0x0100
        /*0182*/ 	.byte	0x04
	.zero		1


	//   ....[6]....
        /*0184*/ 	.word	0x000006b0
        /*0188*/ 	.word	0x000000ff
        /*018c*/ 	.word	0x00000018
        /*0190*/ 	.short	0x0100
        /*0192*/ 	.byte	0x04
	.zero		1


	//   ....[7]....
        /*0194*/ 	.word	0x000006c0
        /*0198*/ 	.word	0x000000ff
        /*019c*/ 	.word	0x00000048
        /*01a0*/ 	.short	0x0100
        /*01a2*/ 	.byte	0x04
	.zero		1


	//   ....[8]....
        /*01a4*/ 	.word	0x000006d0
        /*01a8*/ 	.word	0x000000ff
        /*01ac*/ 	.word	0x00000020
        /*01b0*/ 	.short	0x0100
        /*01b2*/ 	.byte	0x04
	.zero		1


	//   ....[9]....
        /*01b4*/ 	.word	0x000006e0
        /*01b8*/ 	.word	0x000000ff
        /*01bc*/ 	.word	0x00000050
        /*01c0*/ 	.short	0x0100
        /*01c2*/ 	.byte	0x04
	.zero		1


	//   ....[10]....
        /*01c4*/ 	.word	0x000006f0
        /*01c8*/ 	.word	0x000000ff
        /*01cc*/ 	.word	0x00000028
        /*01d0*/ 	.short	0x0100
        /*01d2*/ 	.byte	0x04
	.zero		1


	//   ....[11]....
        /*01d4*/ 	.word	0x00000700
        /*01d8*/ 	.word	0x000000ff
        /*01dc*/ 	.word	0x00000058
        /*01e0*/ 	.short	0x0100
        /*01e2*/ 	.byte	0x04
	.zero		1


	//   ....[12]....
        /*01e4*/ 	.word	0x00000820
        /*01e8*/ 	.word	0x000000ff
        /*01ec*/ 	.word	0x00000060
        /*01f0*/ 	.short	0x0100
        /*01f2*/ 	.byte	0x04
	.zero		1


	//   ....[13]....
        /*01f4*/ 	.word	0x00000830
        /*01f8*/ 	.word	0x000000ff
        /*01fc*/ 	.word	0x00000080
        /*0200*/ 	.short	0x0100
        /*0202*/ 	.byte	0x04
	.zero		1


	//   ....[14]....
        /*0204*/ 	.word	0x00000840
        /*0208*/ 	.word	0x000000ff
        /*020c*/ 	.word	0x00000068
        /*0210*/ 	.short	0x0100
        /*0212*/ 	.byte	0x04
	.zero		1


	//   ....[15]....
        /*0214*/ 	.word	0x00000850
        /*0218*/ 	.word	0x000000ff
        /*021c*/ 	.word	0x00000088
        /*0220*/ 	.short	0x0100
        /*0222*/ 	.byte	0x04
	.zero		1


	//   ....[16]....
        /*0224*/ 	.word	0x00000860
        /*0228*/ 	.word	0x000000ff
        /*022c*/ 	.word	0x00000070
        /*0230*/ 	.short	0x0100
        /*0232*/ 	.byte	0x04
	.zero		1


	//   ....[17]....
        /*0234*/ 	.word	0x00000870
        /*0238*/ 	.word	0x000000ff
        /*023c*/ 	.word	0x00000090
        /*0240*/ 	.short	0x0100
        /*0242*/ 	.byte	0x04
	.zero		1


	//   ....[18]....
        /*0244*/ 	.word	0x00000880
        /*0248*/ 	.word	0x000000ff
        /*024c*/ 	.word	0x00000078
        /*0250*/ 	.short	0x0100
        /*0252*/ 	.byte	0x04
	.zero		1


	//   ....[19]....
        /*0254*/ 	.word	0x00000890
        /*0258*/ 	.word	0x000000ff
        /*025c*/ 	.word	0x00000098
        /*0260*/ 	.short	0x0100
        /*0262*/ 	.byte	0x04
	.zero		1


	//   ....[20]....
        /*0264*/ 	.word	0x00000970
        /*0268*/ 	.word	0x000000ff
        /*026c*/ 	.word	0x000000a0
        /*0270*/ 	.short	0x0100
        /*0272*/ 	.byte	0x06
	.zero		1


	//   ....[21]....
        /*0274*/ 	.word	0x00000980
        /*0278*/ 	.word	0x000000ff
        /*027c*/ 	.word	0x000000a8
        /*0280*/ 	.short	0x0100
        /*0282*/ 	.byte	0x06
	.zero		1


	//   ....[22]....
        /*0284*/ 	.word	0x00000ab0
        /*0288*/ 	.word	0x000000ff
        /*028c*/ 	.word	0x000000b0
        /*0290*/ 	.short	0x0100
        /*0292*/ 	.byte	0x06
	.zero		1


	//   ....[23]....
        /*0294*/ 	.word	0x00000ac0
        /*0298*/ 	.word	0x000000ff
        /*029c*/ 	.word	0x000000c0
        /*02a0*/ 	.short	0x0100
        /*02a2*/ 	.byte	0x06
	.zero		1


	//   ....[24]....
        /*02a4*/ 	.word	0x00000ad0
        /*02a8*/ 	.word	0x000000ff
        /*02ac*/ 	.word	0x000000b8
        /*02b0*/ 	.short	0x0100
        /*02b2*/ 	.byte	0x06
	.zero		1


	//   ....[25]....
        /*02b4*/ 	.word	0x00000ae0
        /*02b8*/ 	.word	0x000000ff
        /*02bc*/ 	.word	0x000000c8
        /*02c0*/ 	.short	0x0100
        /*02c2*/ 	.byte	0x06
	.zero		1


	//   ....[26]....
        /*02c4*/ 	.word	0x00000c00
        /*02c8*/ 	.word	0x000000ff
        /*02cc*/ 	.word	0x000000d0
        /*02d0*/ 	.short	0x0100
        /*02d2*/ 	.byte	0x04
	.zero		1


	//   ....[27]....
        /*02d4*/ 	.word	0x00000c10
        /*02d8*/ 	.word	0x000000ff
        /*02dc*/ 	.word	0x000000f0
        /*02e0*/ 	.short	0x0100
        /*02e2*/ 	.byte	0x04
	.zero		1


	//   ....[28]....
        /*02e4*/ 	.word	0x00000c20
        /*02e8*/ 	.word	0x000000ff
        /*02ec*/ 	.word	0x000000d8
        /*02f0*/ 	.short	0x0100
        /*02f2*/ 	.byte	0x04
	.zero		1


	//   ....[29]....
        /*02f4*/ 	.word	0x00000c30
        /*02f8*/ 	.word	0x000000ff
        /*02fc*/ 	.word	0x000000f8
        /*0300*/ 	.short	0x0100
        /*0302*/ 	.byte	0x04
	.zero		1


	//   ....[30]....
        /*0304*/ 	.word	0x00000c40
        /*0308*/ 	.word	0x000000ff
        /*030c*/ 	.word	0x000000e0
        /*0310*/ 	.short	0x0100
        /*0312*/ 	.byte	0x04
	.zero		1


	//   ....[31]....
        /*0314*/ 	.word	0x00000c50
        /*0318*/ 	.word	0x000000ff
        /*031c*/ 	.word	0x00000100
        /*0320*/ 	.short	0x0100
        /*0322*/ 	.byte	0x04
	.zero		1


	//   ....[32]....
        /*0324*/ 	.word	0x00000c60
        /*0328*/ 	.word	0x000000ff
        /*032c*/ 	.word	0x000000e8
        /*0330*/ 	.short	0x0100
        /*0332*/ 	.byte	0x04
	.zero		1


	//   ....[33]....
        /*0334*/ 	.word	0x00000c70
        /*0338*/ 	.word	0x000000ff
        /*033c*/ 	.word	0x00000108
        /*0340*/ 	.short	0x0100
        /*0342*/ 	.byte	0x04
	.zero		1


	//   ....[34]....
        /*0344*/ 	.word	0x00000d60
        /*0348*/ 	.word	0x000000ff
        /*034c*/ 	.word	0x00000110
        /*0350*/ 	.short	0x0100
        /*0352*/ 	.byte	0x04
	.zero		1


	//   ....[35]....
        /*0354*/ 	.word	0x00000d70
        /*0358*/ 	.word	0x000000ff
        /*035c*/ 	.word	0x00000120
        /*0360*/ 	.short	0x0100
        /*0362*/ 	.byte	0x04
	.zero		1


	//   ....[36]....
        /*0364*/ 	.word	0x00000d80
        /*0368*/ 	.word	0x000000ff
        /*036c*/ 	.word	0x00000118
        /*0370*/ 	.short	0x0100
        /*0372*/ 	.byte	0x04
	.zero		1


	//   ....[37]....
        /*0374*/ 	.word	0x00000d90
        /*0378*/ 	.word	0x000000ff
        /*037c*/ 	.word	0x00000128
        /*0380*/ 	.short	0x0100
        /*0382*/ 	.byte	0x04
	.zero		1


	//   ....[38]....
        /*0384*/ 	.word	0x00000e90
        /*0388*/ 	.word	0x000000ff
        /*038c*/ 	.word	0x00000130
        /*0390*/ 	.short	0x0100
        /*0392*/ 	.byte	0x06
	.zero		1


	//   ....[39]....
        /*0394*/ 	.word	0x00001a40
        /*0398*/ 	.word	0x00000000
        /*039c*/ 	.word	0x00000120
        /*03a0*/ 	.short	0x010a
        /*03a2*/ 	.byte	0xff
	.zero		1


	//   ....[40]....
        /*03a4*/ 	.word	0x00001a70
        /*03a8*/ 	.word	0x00000000
        /*03ac*/ 	.word	0x00000110
        /*03b0*/ 	.short	0x0101
        /*03b2*/ 	.byte	0xff
	.zero		1


	//   ....[41]....
        /*03b4*/ 	.word	0x00001b30
        /*03b8*/ 	.word	0x000000ff
        /*03bc*/ 	.word	0x00000030
        /*03c0*/ 	.short	0x010a
        /*03c2*/ 	.byte	0x04
	.zero		1


	//   ....[42]....
        /*03c4*/ 	.word	0x00001c00
        /*03c8*/ 	.word	0x000000ff
        /*03cc*/ 	.word	0x00000030
        /*03d0*/ 	.short	0x010a
        /*03d2*/ 	.byte	0x05
	.zero		1


	//   ....[43]....
        /*03d4*/ 	.word	0x00001d60
        /*03d8*/ 	.word	0x000000ff
        /*03dc*/ 	.word	0x00000030
        /*03e0*/ 	.short	0x010a
        /*03e2*/ 	.byte	0x04
	.zero		1


	//   ....[44]....
        /*03e4*/ 	.word	0x00001ff0
        /*03e8*/ 	.word	0x000000ff
        /*03ec*/ 	.word	0x000000a8
        /*03f0*/ 	.short	0x0101
        /*03f2*/ 	.byte	0x15
	.zero		1


	//   ....[45]....
        /*03f4*/ 	.word	0x00002010
        /*03f8*/ 	.word	0x000000ff
        /*03fc*/ 	.word	0x00000030
        /*0400*/ 	.short	0x010a
        /*0402*/ 	.byte	0x04
	.zero		1


	//   ....[46]....
        /*0404*/ 	.word	0x00002090
        /*0408*/ 	.word	0x000000ff
        /*040c*/ 	.word	0x00000030
        /*0410*/ 	.short	0x010a
        /*0412*/ 	.byte	0x06
	.zero		1


	//   ....[47]....
        /*0414*/ 	.word	0x000021d0
        /*0418*/ 	.word	0x000000ff
        /*041c*/ 	.word	0x00000030
        /*0420*/ 	.short	0x010a
        /*0422*/ 	.byte	0x04
	.zero		1


	//   ....[48]....
        /*0424*/ 	.word	0x00002490
        /*0428*/ 	.word	0x00000003
        /*042c*/ 	.word	0x000000b0
        /*0430*/ 	.short	0x010a
        /*0432*/ 	.byte	0xff
	.zero		1


	//   ....[49]....
        /*0434*/ 	.word	0x000025e0
        /*0438*/ 	.word	0x00000000
        /*043c*/ 	.word	0x00000000
        /*0440*/ 	.short	0x0101
        /*0442*/ 	.byte	0xff
	.zero		1


	//   ....[50]....
        /*0444*/ 	.word	0x00002b90
        /*0448*/ 	.word	0x000000ff
        /*044c*/ 	.word	0x00000000
        /*0450*/ 	.short	0x010a
        /*0452*/ 	.byte	0x04
	.zero		1


	//   ....[51]....
        /*0454*/ 	.word	0x00002c20
        /*0458*/ 	.word	0x000000ff
        /*045c*/ 	.word	0x00000000
        /*0460*/ 	.short	0x010a
        /*0462*/ 	.byte	0x05
	.zero		1


	//   ....[52]....
        /*0464*/ 	.word	0x00002cb0
        /*0468*/ 	.word	0x000000ff
        /*046c*/ 	.word	0x00000000
        /*0470*/ 	.short	0x010a
        /*0472*/ 	.byte	0x05
	.zero		1


	//   ....[53]....
        /*0474*/ 	.word	0x00002d40
        /*0478*/ 	.word	0x000000ff
        /*047c*/ 	.word	0x00000000
        /*0480*/ 	.short	0x010a
        /*0482*/ 	.byte	0x05
	.zero		1


	//   ....[54]....
        /*0484*/ 	.word	0x00002dd0
        /*0488*/ 	.word	0x000000ff
        /*048c*/ 	.word	0x00000000
        /*0490*/ 	.short	0x010a
        /*0492*/ 	.byte	0x05
	.zero		1


	//   ....[55]....
        /*0494*/ 	.word	0x00002e70
        /*0498*/ 	.word	0x00000000
        /*049c*/ 	.word	0x00000000
        /*04a0*/ 	.short	0x010a
        /*04a2*/ 	.byte	0xff
	.zero		1


	//   ....[56]....
        /*04a4*/ 	.word	0x00002f90
        /*04a8*/ 	.word	0x00000002
        /*04ac*/ 	.word	0x00000110
        /*04b0*/ 	.short	0x010a
        /*04b2*/ 	.byte	0xff
	.zero		1


	//   ....[57]....
        /*04b4*/ 	.word	0x00003000
        /*04b8*/ 	.word	0x00000002
        /*04bc*/ 	.word	0x00000000
        /*04c0*/ 	.short	0x0101
        /*04c2*/ 	.byte	0xff
	.zero		1


	//   ....[58]....
        /*04c4*/ 	.word	0x00003020
        /*04c8*/ 	.word	0x000000ff
        /*04cc*/ 	.word	0x000000c0
        /*04d0*/ 	.short	0x010a
        /*04d2*/ 	.byte	0x04
	.zero		1


	//   ....[59]....
        /*04d4*/ 	.word	0x00003140
        /*04d8*/ 	.word	0x00000002
        /*04dc*/ 	.word	0x000000b0
        /*04e0*/ 	.short	0x010a
        /*04e2*/ 	.byte	0xff
	.zero		1


	//   ....[60]....
        /*04e4*/ 	.word	0x00003240
        /*04e8*/ 	.word	0x00000002
        /*04ec*/ 	.word	0x00000000
        /*04f0*/ 	.short	0x0101
        /*04f2*/ 	.byte	0xff
	.zero		1


	//   ....[61]....
        /*04f4*/ 	.word	0x000032d0
        /*04f8*/ 	.word	0x000000ff
        /*04fc*/ 	.word	0x000000c0
        /*0500*/ 	.short	0x0106
        /*0502*/ 	.byte	0x04
	.zero		1


	//   ....[62]....
        /*0504*/ 	.word	0x000032f0
        /*0508*/ 	.word	0x000000ff
        /*050c*/ 	.word	0x000000c0
        /*0510*/ 	.short	0x010a
        /*0512*/ 	.byte	0x04
	.zero		1


	//   ....[63]....
        /*0514*/ 	.word	0x00003380
        /*0518*/ 	.word	0x000000ff
        /*051c*/ 	.word	0x000000c0
        /*0520*/ 	.short	0x0106
        /*0522*/ 	.byte	0x07
	.zero		1


	//   ....[64]....
        /*0524*/ 	.word	0x000033c0
        /*0528*/ 	.word	0x00000000
        /*052c*/ 	.word	0x000000c0
        /*0530*/ 	.short	0x010a
        /*0532*/ 	.byte	0xff
	.zero		1


	//   ....[65]....
        /*0534*/ 	.word	0x00003600
        /*0538*/ 	.word	0x000000ff
        /*053c*/ 	.word	0x00000008
        /*0540*/ 	.short	0x010a
        /*0542*/ 	.byte	0x05
	.zero		1


	//   ....[66]....
        /*0544*/ 	.word	0x00003620
        /*0548*/ 	.word	0x000000ff
        /*054c*/ 	.word	0x00000008
        /*0550*/ 	.short	0x010a
        /*0552*/ 	.byte	0x05
	.zero		1


	//   ....[67]....
        /*0554*/ 	.word	0x000037b0
        /*0558*/ 	.word	0x000000ff
        /*055c*/ 	.word	0x00000008
        /*0560*/ 	.short	0x010a
        /*0562*/ 	.byte	0x05
	.zero		1


	//   ....[68]....
        /*0564*/ 	.word	0x000037d0
        /*0568*/ 	.word	0x000000ff
        /*056c*/ 	.word	0x00000008
        /*0570*/ 	.short	0x010a
        /*0572*/ 	.byte	0x05
	.zero		1


	//   ....[69]....
        /*0574*/ 	.word	0x00003890
        /*0578*/ 	.word	0x000000ff
        /*057c*/ 	.word	0x00000000
        /*0580*/ 	.short	0x0101
        /*0582*/ 	.byte	0x04
	.zero		1


	//   ....[70]....
        /*0584*/ 	.word	0x00003c50
        /*0588*/ 	.word	0x00000000
        /*058c*/ 	.word	0x000000b0
        /*0590*/ 	.short	0x010a
        /*0592*/ 	.byte	0xff
	.zero		1


	//   ....[71]....
        /*0594*/ 	.word	0x00003d10
        /*0598*/ 	.word	0x00000000
        /*059c*/ 	.word	0x00000000
        /*05a0*/ 	.short	0x0101
        /*05a2*/ 	.byte	0xff
	.zero		1


	//   ....[72]....
        /*05a4*/ 	.word	0x00003dd0
        /*05a8*/ 	.word	0x000000ff
        /*05ac*/ 	.word	0x00000000
        /*05b0*/ 	.short	0x010a
        /*05b2*/ 	.byte	0x04
	.zero		1


	//   ....[73]....
        /*05b4*/ 	.word	0x00003de0
        /*05b8*/ 	.word	0x000000ff
        /*05bc*/ 	.word	0x000000f0
        /*05c0*/ 	.short	0x010a
        /*05c2*/ 	.byte	0x2e
	.zero		1


	//   ....[74]....
        /*05c4*/ 	.word	0x00003e90
        /*05c8*/ 	.word	0x000000ff
        /*05cc*/ 	.word	0x00000000
        /*05d0*/ 	.short	0x010a
        /*05d2*/ 	.byte	0x07
	.zero		1


	//   ....[75]....
        /*05d4*/ 	.word	0x00003fc0
        /*05d8*/ 	.word	0x000000ff
        /*05dc*/ 	.word	0x00000000
        /*05e0*/ 	.short	0x010a
        /*05e2*/ 	.byte	0x04
	.zero		1


	//   ....[76]....
        /*05e4*/ 	.word	0x00004400
        /*05e8*/ 	.word	0x000000ff
        /*05ec*/ 	.word	0x00000000
        /*05f0*/ 	.short	0x010a
        /*05f2*/ 	.byte	0x04
	.zero		1


	//   ....[77]....
        /*05f4*/ 	.word	0x00004490
        /*05f8*/ 	.word	0x000000ff
        /*05fc*/ 	.word	0x00000000
        /*0600*/ 	.short	0x010a
        /*0602*/ 	.byte	0x05
	.zero		1


	//   ....[78]....
        /*0604*/ 	.word	0x00004520
        /*0608*/ 	.word	0x000000ff
        /*060c*/ 	.word	0x00000000
        /*0610*/ 	.short	0x010a
        /*0612*/ 	.byte	0x05
	.zero		1


	//   ....[79]....
        /*0614*/ 	.word	0x000045c0
        /*0618*/ 	.word	0x00000000
        /*061c*/ 	.word	0x00000000
        /*0620*/ 	.short	0x010a
        /*0622*/ 	.byte	0xff
	.zero		1


	//   ....[80]....
        /*0624*/ 	.word	0x00004600
        /*0628*/ 	.word	0x00000000
        /*062c*/ 	.word	0x00000000
        /*0630*/ 	.short	0x010a
        /*0632*/ 	.byte	0xff
	.zero		1


	//   ....[81]....
        /*0634*/ 	.word	0x00004670
        /*0638*/ 	.word	0x000000ff
        /*063c*/ 	.word	0x00000000
        /*0640*/ 	.short	0x0101
        /*0642*/ 	.byte	0x04
	.zero		1


	//   ....[82]....
        /*0644*/ 	.word	0x000046b0
        /*0648*/ 	.word	0x000000ff
        /*064c*/ 	.word	0x00000130
        /*0650*/ 	.short	0x010a
        /*0652*/ 	.byte	0x29
	.zero		1


	//   ....[83]....
        /*0654*/ 	.word	0x00004700
        /*0658*/ 	.word	0x000000ff
        /*065c*/ 	.word	0x00000000
        /*0660*/ 	.short	0x0101
        /*0662*/ 	.byte	0x04
	.zero		1


	//   ....[84]....
        /*0664*/ 	.word	0x00004ba0
        /*0668*/ 	.word	0x0000000c
        /*066c*/ 	.word	0x000000b0
        /*0670*/ 	.short	0x010a
        /*0672*/ 	.byte	0xff
	.zero		1


	//   ....[85]....
        /*0674*/ 	.word	0x00004d10
        /*0678*/ 	.word	0x00000000
        /*067c*/ 	.word	0x00000000
        /*0680*/ 	.short	0x0101
        /*0682*/ 	.byte	0xff
	.zero		1


	//   ....[86]....
        /*0684*/ 	.word	0x000051a0
        /*0688*/ 	.word	0x000000ff
        /*068c*/ 	.word	0x000000a8
        /*0690*/ 	.short	0x010a
        /*0692*/ 	.byte	0x15
	.zero		1


	//   ....[87]....
        /*0694*/ 	.word	0x00005320
        /*0698*/ 	.word	0x000000ff
        /*069c*/ 	.word	0x00000080
        /*06a0*/ 	.short	0x010a
        /*06a2*/ 	.byte	0x15
	.zero		1


	//   ....[88]....
        /*06a4*/ 	.word	0x00005520
        /*06a8*/ 	.word	0x000000ff
        /*06ac*/ 	.word	0x00000060
        /*06b0*/ 	.short	0x010b
        /*06b2*/ 	.byte	0x15
	.zero		1


	//   ....[89]....
        /*06b4*/ 	.word	0x00005530
        /*06b8*/ 	.word	0x000000ff
        /*06bc*/ 	.word	0x00000000
        /*06c0*/ 	.short	0x0101
        /*06c2*/ 	.byte	0x06
	.zero		1


	//   ....[90]....
        /*06c4*/ 	.word	0x00005540
        /*06c8*/ 	.word	0x000000ff
        /*06cc*/ 	.word	0x00000088
        /*06d0*/ 	.short	0x010a
        /*06d2*/ 	.byte	0x15
	.zero		1


	//   ....[91]....
        /*06d4*/ 	.word	0x000056f0
        /*06d8*/ 	.word	0x000000ff
        /*06dc*/ 	.word	0x00000068
        /*06e0*/ 	.short	0x010b
        /*06e2*/ 	.byte	0x15
	.zero		1


	//   ....[92]....
        /*06e4*/ 	.word	0x00005700
        /*06e8*/ 	.word	0x000000ff
        /*06ec*/ 	.word	0x00000000
        /*06f0*/ 	.short	0x0101
        /*06f2*/ 	.byte	0x06
	.zero		1


	//   ....[93]....
        /*06f4*/ 	.word	0x00005710
        /*06f8*/ 	.word	0x000000ff
        /*06fc*/ 	.word	0x00000090
        /*0700*/ 	.short	0x010a
        /*0702*/ 	.byte	0x15
	.zero		1


	//   ....[94]....
        /*0704*/ 	.word	0x000058c0
        /*0708*/ 	.word	0x000000ff
        /*070c*/ 	.word	0x00000070
        /*0710*/ 	.short	0x010b
        /*0712*/ 	.byte	0x15
	.zero		1


	//   ....[95]....
        /*0714*/ 	.word	0x000058d0
        /*0718*/ 	.word	0x000000ff
        /*071c*/ 	.word	0x00000000
        /*0720*/ 	.short	0x0101
        /*0722*/ 	.byte	0x06
	.zero		1


	//   ....[96]....
        /*0724*/ 	.word	0x000058e0
        /*0728*/ 	.word	0x000000ff
        /*072c*/ 	.word	0x00000098
        /*0730*/ 	.short	0x010a
        /*0732*/ 	.byte	0x15
	.zero		1


	//   ....[97]....
        /*0734*/ 	.word	0x00005b20
        /*0738*/ 	.word	0x000000ff
        /*073c*/ 	.word	0x00000078
        /*0740*/ 	.short	0x010b
        /*0742*/ 	.byte	0x15
	.zero		1


	//   ....[98]....
        /*0744*/ 	.word	0x00005b30
        /*0748*/ 	.word	0x000000ff
        /*074c*/ 	.word	0x00000000
        /*0750*/ 	.short	0x0101
        /*0752*/ 	.byte	0x25
	.zero		1


	//   ....[99]....
        /*0754*/ 	.word	0x00005b70
        /*0758*/ 	.word	0x000000ff
        /*075c*/ 	.word	0x00000080
        /*0760*/ 	.short	0x010a
        /*0762*/ 	.byte	0x15
	.zero		1


	//   ....[100]....
        /*0764*/ 	.word	0x00005b90
        /*0768*/ 	.word	0x000000ff
        /*076c*/ 	.word	0x00000088
        /*0770*/ 	.short	0x010a
        /*0772*/ 	.byte	0x15
	.zero		1


	//   ....[101]....
        /*0774*/ 	.word	0x00005bb0
        /*0778*/ 	.word	0x000000ff
        /*077c*/ 	.word	0x00000090
        /*0780*/ 	.short	0x010a
        /*0782*/ 	.byte	0x15
	.zero		1


	//   ....[102]....
        /*0784*/ 	.word	0x00005bf0
        /*0788*/ 	.word	0x00000000
        /*078c*/ 	.word	0x00000098
        /*0790*/ 	.short	0x010a
        /*0792*/ 	.byte	0xff
	.zero		1


	//   ....[103]....
        /*0794*/ 	.word	0x00005f30
        /*0798*/ 	.word	0x00000003
        /*079c*/ 	.word	0x000000b0
        /*07a0*/ 	.short	0x010a
        /*07a2*/ 	.byte	0xff
	.zero		1


	//   ....[104]....
        /*07a4*/ 	.word	0x000060b0
        /*07a8*/ 	.word	0x00000000
        /*07ac*/ 	.word	0x00000000
        /*07b0*/ 	.short	0x0101
        /*07b2*/ 	.byte	0xff
	.zero		1


	//   ....[105]....
        /*07b4*/ 	.word	0x00006bf0
        /*07b8*/ 	.word	0x000000ff
        /*07bc*/ 	.word	0x00000060
        /*07c0*/ 	.short	0x010a
        /*07c2*/ 	.byte	0x2b
	.zero		1


	//   ....[106]....
        /*07c4*/ 	.word	0x00006c30
        /*07c8*/ 	.word	0x00000035
        /*07cc*/ 	.word	0x000000d0
        /*07d0*/ 	.short	0x010a
        /*07d2*/ 	.byte	0xff
	.zero		1


	//   ....[107]....
        /*07d4*/ 	.word	0x00006d40
        /*07d8*/ 	.word	0x000000ff
        /*07dc*/ 	.word	0x00000060
        /*07e0*/ 	.short	0x010a
        /*07e2*/ 	.byte	0x2b
	.zero		1


	//   ....[108]....
        /*07e4*/ 	.word	0x00006e10
        /*07e8*/ 	.word	0x00000035
        /*07ec*/ 	.word	0x000000d0
        /*07f0*/ 	.short	0x010a
        /*07f2*/ 	.byte	0xff
	.zero		1


	//   ....[109]....
        /*07f4*/ 	.word	0x000075d0
        /*07f8*/ 	.word	0x00000000
        /*07fc*/ 	.word	0x00000000
        /*0800*/ 	.short	0x0101
        /*0802*/ 	.byte	0xff
	.zero		1


	//   ....[110]....
        /*0804*/ 	.word	0x000075e0
        /*0808*/ 	.word	0x00000002
        /*080c*/ 	.word	0x00000060
        /*0810*/ 	.short	0x010a
        /*0812*/ 	.byte	0xff
	.zero		1


	//   ....[111]....
        /*0814*/ 	.word	0x000076a0
        /*0818*/ 	.word	0x00000002
        /*081c*/ 	.word	0x00000060
        /*0820*/ 	.short	0x010a
        /*0822*/ 	.byte	0xff
	.zero		1


	//   ....[112]....
        /*0824*/ 	.word	0x00007ea0
        /*0828*/ 	.word	0x00000000
        /*082c*/ 	.word	0x00000000
        /*0830*/ 	.short	0x0101
        /*0832*/ 	.byte	0xff
	.zero		1


	//   ....[113]....
        /*0834*/ 	.word	0x00007ec0
        /*0838*/ 	.word	0x00000002
        /*083c*/ 	.word	0x00000060
        /*0840*/ 	.short	0x010a
        /*0842*/ 	.byte	0xff
	.zero		1


	//   ....[114]....
        /*0844*/ 	.word	0x00007f70
        /*0848*/ 	.word	0x00000002
        /*084c*/ 	.word	0x00000060
        /*0850*/ 	.short	0x010a
        /*0852*/ 	.byte	0xff
	.zero		1


	//   ....[115]....
        /*0854*/ 	.word	0x00008770
        /*0858*/ 	.word	0x00000000
        /*085c*/ 	.word	0x00000000
        /*0860*/ 	.short	0x0101
        /*0862*/ 	.byte	0xff
	.zero		1


	//   ....[116]....
        /*0864*/ 	.word	0x00008790
        /*0868*/ 	.word	0x00000003
        /*086c*/ 	.word	0x00000060
        /*0870*/ 	.short	0x010a
        /*0872*/ 	.byte	0xff
	.zero		1


	//   ....[117]....
        /*0874*/ 	.word	0x00008840
        /*0878*/ 	.word	0x00000003
        /*087c*/ 	.word	0x00000060
        /*0880*/ 	.short	0x010a
        /*0882*/ 	.byte	0xff
	.zero		1


	//   ....[118]....
        /*0884*/ 	.word	0x00008b50
        /*0888*/ 	.word	0x00000035
        /*088c*/ 	.word	0x00000000
        /*0890*/ 	.short	0x0101
        /*0892*/ 	.byte	0xff
	.zero		1


	//   ....[119]....
        /*0894*/ 	.word	0x00009090
        /*0898*/ 	.word	0x00000000
        /*089c*/ 	.word	0x00000000
        /*08a0*/ 	.short	0x0101
        /*08a2*/ 	.byte	0xff
	.zero		1


	//   ....[120]....
        /*08a4*/ 	.word	0x00009320
        /*08a8*/ 	.word	0x000000ff
        /*08ac*/ 	.word	0x00000000
        /*08b0*/ 	.short	0x0101
        /*08b2*/ 	.byte	0x04
	.zero		1


	//   ....[121]....
        /*08b4*/ 	.word	0x00009340
        /*08b8*/ 	.word	0x00000000
        /*08bc*/ 	.word	0x00000120
        /*08c0*/ 	.short	0x010a
        /*08c2*/ 	.byte	0xff
	.zero		1


	//   ....[122]....
        /*08c4*/ 	.word	0x000093a0
        /*08c8*/ 	.word	0x00000000
        /*08cc*/ 	.word	0x00000030
        /*08d0*/ 	.short	0x010a
        /*08d2*/ 	.byte	0xff
	.zero		1


	//   ....[123]....
        /*08d4*/ 	.word	0x00009400
        /*08d8*/ 	.word	0x00000000
        /*08dc*/ 	.word	0x00000030
        /*08e0*/ 	.short	0x010a
        /*08e2*/ 	.byte	0xff
	.zero		1


	//   ....[124]....
        /*08e4*/ 	.word	0x00009450
        /*08e8*/ 	.word	0x00000003
        /*08ec*/ 	.word	0x000000b0
        /*08f0*/ 	.short	0x010a
        /*08f2*/ 	.byte	0xff
	.zero		1


	//   ....[125]....
        /*08f4*/ 	.word	0x000094b0
        /*08f8*/ 	.word	0x00000000
        /*08fc*/ 	.word	0x00000000
        /*0900*/ 	.short	0x010a
        /*0902*/ 	.byte	0xff
	.zero		1


	//   ....[126]....
        /*0904*/ 	.word	0x00009510
        /*0908*/ 	.word	0x00000000
        /*090c*/ 	.word	0x00000000
        /*0910*/ 	.short	0x010a
        /*0912*/ 	.byte	0xff
	.zero		1


	//   ....[127]....
        /*0914*/ 	.word	0x00009570
        /*0918*/ 	.word	0x00000000
        /*091c*/ 	.word	0x00000000
        /*0920*/ 	.short	0x010a
        /*0922*/ 	.byte	0xff
	.zero		1


	//   ....[128]....
        /*0924*/ 	.word	0x000095d0
        /*0928*/ 	.word	0x00000000
        /*092c*/ 	.word	0x00000000
        /*0930*/ 	.short	0x010a
        /*0932*/ 	.byte	0xff
	.zero		1


	//   ....[129]....
        /*0934*/ 	.word	0x00009630
        /*0938*/ 	.word	0x00000000
        /*093c*/ 	.word	0x00000000
        /*0940*/ 	.short	0x010a
        /*0942*/ 	.byte	0xff
	.zero		1


	//   ....[130]....
        /*0944*/ 	.word	0x00009680
        /*0948*/ 	.word	0x00000002
        /*094c*/ 	.word	0x00000110
        /*0950*/ 	.short	0x010a
        /*0952*/ 	.byte	0xff
	.zero		1


	//   ....[131]....
        /*0954*/ 	.word	0x000096e0
        /*0958*/ 	.word	0x00000002
        /*095c*/ 	.word	0x000000c0
        /*0960*/ 	.short	0x010a
        /*0962*/ 	.byte	0xff
	.zero		1


	//   ....[132]....
        /*0964*/ 	.word	0x00009730
        /*0968*/ 	.word	0x00000002
        /*096c*/ 	.word	0x000000b0
        /*0970*/ 	.short	0x010a
        /*0972*/ 	.byte	0xff
	.zero		1


	//   ....[133]....
        /*0974*/ 	.word	0x00009790
        /*0978*/ 	.word	0x00000000
        /*097c*/ 	.word	0x000000c0
        /*0980*/ 	.short	0x010a
        /*0982*/ 	.byte	0xff
	.zero		1


	//   ....[134]....
        /*0984*/ 	.word	0x000097f0
        /*0988*/ 	.word	0x00000005
        /*098c*/ 	.word	0x00000008
        /*0990*/ 	.short	0x010a
        /*0992*/ 	.byte	0xff
	.zero		1


	//   ....[135]....
        /*0994*/ 	.word	0x000098d0
        /*0998*/ 	.word	0x00000000
        /*099c*/ 	.word	0x00000008
        /*09a0*/ 	.short	0x010a
        /*09a2*/ 	.byte	0xff
	.zero		1


	//   ....[136]....
        /*09a4*/ 	.word	0x00009920
        /*09a8*/ 	.word	0x00000000
        /*09ac*/ 	.word	0x000000b0
        /*09b0*/ 	.short	0x010a
        /*09b2*/ 	.byte	0xff
	.zero		1


	//   ....[137]....
        /*09b4*/ 	.word	0x00009980
        /*09b8*/ 	.word	0x00000000
        /*09bc*/ 	.word	0x000000f0
        /*09c0*/ 	.short	0x010a
        /*09c2*/ 	.byte	0xff
	.zero		1


	//   ....[138]....
        /*09c4*/ 	.word	0x000099e0
        /*09c8*/ 	.word	0x00000000
        /*09cc*/ 	.word	0x00000000
        /*09d0*/ 	.short	0x010a
        /*09d2*/ 	.byte	0xff
	.zero		1


	//   ....[139]....
        /*09d4*/ 	.word	0x00009a40
        /*09d8*/ 	.word	0x00000000
        /*09dc*/ 	.word	0x00000000
        /*09e0*/ 	.short	0x010a
        /*09e2*/ 	.byte	0xff
	.zero		1


	//   ....[140]....
        /*09e4*/ 	.word	0x00009aa0
        /*09e8*/ 	.word	0x00000000
        /*09ec*/ 	.word	0x00000000
        /*09f0*/ 	.short	0x010a
        /*09f2*/ 	.byte	0xff
	.zero		1


	//   ....[141]....
        /*09f4*/ 	.word	0x00009b00
        /*09f8*/ 	.word	0x00000000
        /*09fc*/ 	.word	0x00000000
        /*0a00*/ 	.short	0x010a
        /*0a02*/ 	.byte	0xff
	.zero		1


	//   ....[142]....
        /*0a04*/ 	.word	0x00009b60
        /*0a08*/ 	.word	0x00000000
        /*0a0c*/ 	.word	0x00000130
        /*0a10*/ 	.short	0x010a
        /*0a12*/ 	.byte	0xff
	.zero		1


	//   ....[143]....
        /*0a14*/ 	.word	0x00009bb0
        /*0a18*/ 	.word	0x0000000c
        /*0a1c*/ 	.word	0x000000b0
        /*0a20*/ 	.short	0x010a
        /*0a22*/ 	.byte	0xff
	.zero		1


	//   ....[144]....
        /*0a24*/ 	.word	0x00009c10
        /*0a28*/ 	.word	0x00000000
        /*0a2c*/ 	.word	0x000000a8
        /*0a30*/ 	.short	0x010a
        /*0a32*/ 	.byte	0xff
	.zero		1


	//   ....[145]....
        /*0a34*/ 	.word	0x00009c70
        /*0a38*/ 	.word	0x00000000
        /*0a3c*/ 	.word	0x00000080
        /*0a40*/ 	.short	0x010a
        /*0a42*/ 	.byte	0xff
	.zero		1


	//   ....[146]....
        /*0a44*/ 	.word	0x00009cd0
        /*0a48*/ 	.word	0x00000000
        /*0a4c*/ 	.word	0x00000088
        /*0a50*/ 	.short	0x010a
        /*0a52*/ 	.byte	0xff
	.zero		1


	//   ....[147]....
        /*0a54*/ 	.word	0x00009d30
        /*0a58*/ 	.word	0x00000000
        /*0a5c*/ 	.word	0x00000090
        /*0a60*/ 	.short	0x010a
        /*0a62*/ 	.byte	0xff
	.zero		1


	//   ....[148]....
        /*0a64*/ 	.word	0x00009d90
        /*0a68*/ 	.word	0x00000000
        /*0a6c*/ 	.word	0x00000098
        /*0a70*/ 	.short	0x010a
        /*0a72*/ 	.byte	0xff
	.zero		1


	//   ....[149]....
        /*0a74*/ 	.word	0x00009df0
        /*0a78*/ 	.word	0x00000000
        /*0a7c*/ 	.word	0x00000080
        /*0a80*/ 	.short	0x010a
        /*0a82*/ 	.byte	0xff
	.zero		1


	//   ....[150]....
        /*0a84*/ 	.word	0x00009e50
        /*0a88*/ 	.word	0x00000000
        /*0a8c*/ 	.word	0x00000088
        /*0a90*/ 	.short	0x010a
        /*0a92*/ 	.byte	0xff
	.zero		1


	//   ....[151]....
        /*0a94*/ 	.word	0x00009eb0
        /*0a98*/ 	.word	0x00000000
        /*0a9c*/ 	.word	0x00000090
        /*0aa0*/ 	.short	0x010a
        /*0aa2*/ 	.byte	0xff
	.zero		1


	//   ....[152]....
        /*0aa4*/ 	.word	0x00009f00
        /*0aa8*/ 	.word	0x00000003
        /*0aac*/ 	.word	0x000000b0
        /*0ab0*/ 	.short	0x010a
        /*0ab2*/ 	.byte	0xff
	.zero		1


	//   ....[153]....
        /*0ab4*/ 	.word	0x00009f60
        /*0ab8*/ 	.word	0x00000002
        /*0abc*/ 	.word	0x00000060
        /*0ac0*/ 	.short	0x010a
        /*0ac2*/ 	.byte	0xff
	.zero		1


	//   ....[154]....
        /*0ac4*/ 	.word	0x00009fb0
        /*0ac8*/ 	.word	0x00000035
        /*0acc*/ 	.word	0x000000d0
        /*0ad0*/ 	.short	0x010a
        /*0ad2*/ 	.byte	0xff
	.zero		1


	//   ....[155]....
        /*0ad4*/ 	.word	0x0000a000
        /*0ad8*/ 	.word	0x00000002
        /*0adc*/ 	.word	0x00000060
        /*0ae0*/ 	.short	0x010a
        /*0ae2*/ 	.byte	0xff
	.zero		1


	//   ....[156]....
        /*0ae4*/ 	.word	0x0000a050
        /*0ae8*/ 	.word	0x00000002
        /*0aec*/ 	.word	0x00000060
        /*0af0*/ 	.short	0x010a
        /*0af2*/ 	.byte	0xff
	.zero		1


	//   ....[157]....
        /*0af4*/ 	.word	0x0000a0a0
        /*0af8*/ 	.word	0x00000003
        /*0afc*/ 	.word	0x00000060
        /*0b00*/ 	.short	0x010a
        /*0b02*/ 	.byte	0xff
	.zero		1


	//----- nvinfo : EIATTR_NUM_MBARRIERS
	.align		4
.L_47:
        /*0b04*/ 	.byte	0x03, 0x38
        /*0b06*/ 	.short	0x0027


	//----- nvinfo : EIATTR_EXIT_INSTR_OFFSETS
	.align		4
        /*0b08*/ 	.byte	0x04, 0x1c
        /*0b0a*/ 	.short	(.L_49 - .L_48)


	//   ....[0]....
.L_48:
        /*0b0c*/ 	.word	0x00002ea0


	//   ....[1]....
        /*0b10*/ 	.word	0x00003390


	//   ....[2]....
        /*0b14*/ 	.word	0x000033f0


	//   ....[3]....
        /*0b18*/ 	.word	0x00004930


	//   ....[4]....
        /*0b1c*/ 	.word	0x00005c20


	//   ....[5]....
        /*0b20*/ 	.word	0x00005c60


	//   ....[6]....
        /*0b24*/ 	.word	0x00009210


	//   ....[7]....
        /*0b28*/ 	.word	0x00009290


	//   ....[8]....
        /*0b2c*/ 	.word	0x000092c0


	//   ....[9]....
        /*0b30*/ 	.word	0x00009330


	//----- nvinfo : EIATTR_MAX_THREADS
	.align		4
.L_49:
        /*0b34*/ 	.byte	0x04, 0x05
        /*0b36*/ 	.short	(.L_51 - .L_50)
.L_50:
        /*0b38*/ 	.word	0x00000100
        /*0b3c*/ 	.word	0x00000001
        /*0b40*/ 	.word	0x00000001


	//----- nvinfo : EIATTR_CRS_STACK_SIZE
	.align		4
.L_51:
        /*0b44*/ 	.byte	0x04, 0x1e
        /*0b46*/ 	.short	(.L_53 - .L_52)
.L_52:
        /*0b48*/ 	.word	0x00000000


	//----- nvinfo : EIATTR_CBANK_PARAM_SIZE
	.align		4
.L_53:
        /*0b4c*/ 	.byte	0x03, 0x19
        /*0b4e*/ 	.short	0x0800


	//----- nvinfo : EIATTR_PARAM_CBANK
	.align		4
        /*0b50*/ 	.byte	0x04, 0x0a
        /*0b52*/ 	.short	(.L_55 - .L_54)
	.align		4
.L_54:
        /*0b54*/ 	.word	index@(.nv.constant0._ZN7cutlass13device_kernelINS_4gemm6kernel13GemmUniversalIN4cute5tupleIJiiiiEEENS1_10collective13CollectiveMmaINS1_35MainloopSm100TmaUmmaWarpSpecializedILi6ELi2ELi4ENS5_IJNS4_1CILi2EEESB_NSA_ILi1EEEEEEEENS5_IJNSA_ILi128EEESF_SF_EEENS_10bfloat16_tENS5_IJlSC_lEEESH_SI_NS4_8TiledMMAINS4_8MMA_AtomIJNS4_26SM100_MMA_F16BF16_2x1SM_SSISH_SH_fLi128ELi128ELNS4_4UMMA5MajorE0ELSN_0ELNSM_7ScaleInE0ELSO_0EEEEEENS4_6LayoutINS5_IJSC_SC_SC_EEENS5_IJNSA_ILi0EEEST_ST_EEEEENS5_IJNS4_10UnderscoreESW_SW_EEEEENS4_28SM100_TMA_2SM_LOAD_MULTICASTENS4_14ComposedLayoutINS4_7SwizzleILi3ELi4ELi3EEENS4_18smem_ptr_flag_bitsILi16EEENSR_INS5_IJNSA_ILi8EEENSA_ILi64EEEEEENS5_IJS16_SC_EEEEEEEvNS4_8identityENS4_18SM100_TMA_2SM_LOADES1A_vS1B_EENS_8epilogue10collective18CollectiveEpilogueINS1E_23Sm100TmaWarpSpecializedILi4ELi2ELi16ELb1ELb0EEEJNS5_IJS16_SF_SF_EEENS5_IJNSR_IS16_SC_EENSR_INS5_IJNSA_ILi16EEESB_EEENS5_IJSC_S16_EEEEEEEESH_SI_SH_SI_NS1E_6fusion15FusionCallbacksIS1I_NS1Q_17LinearCombinationISH_fSH_fLNS_15FloatRoundStyleE2EEES1J_S1P_JEEENS4_5SM1004TMEM4LOAD26SM100_TMEM_LOAD_32dp32b16xENS4_13SM90_TMA_LOADENS10_INS11_ILi1ELi4ELi3EEES14_NSR_INS5_IJS15_S1L_EEENS5_IJS1L_SC_EEEEEEENS4_39AutoVectorizingCopyWithAssumedAlignmentILi128EEENS4_14SM90_TMA_STOREES25_S27_S27_EEEvvEEEEvNT_6ParamsE)
        /*0b58*/ 	.short	0x0380
        /*0b5a*/ 	.short	0x0800


	//----- nvinfo : EIATTR_SW_WAR
	.align		4
.L_55:
        /*0b5c*/ 	.byte	0x04, 0x36
        /*0b5e*/ 	.short	(.L_57 - .L_56)
.L_56:
        /*0b60*/ 	.word	0x00000008
.L_57:


//--------------------- .nv.callgraph             --------------------------
	.section	.nv.callgraph,"",@"SHT_CUDA_CALLGRAPH"
	.align	4
	.sectionentsize	8
	.align		4
        /*0000*/ 	.word	0x00000000
	.align		4
        /*0004*/ 	.word	0xffffffff
	.align		4
        /*0008*/ 	.word	index@(_ZN7cutlass13device_kernelINS_4gemm6kernel13GemmUniversalIN4cute5tupleIJiiiiEEENS1_10collective13CollectiveMmaINS1_35MainloopSm100TmaUmmaWarpSpecializedILi6ELi2ELi4ENS5_IJNS4_1CILi2EEESB_NSA_ILi1EEEEEEEENS5_IJNSA_ILi128EEESF_SF_EEENS_10bfloat16_tENS5_IJlSC_lEEESH_SI_NS4_8TiledMMAINS4_8MMA_AtomIJNS4_26SM100_MMA_F16BF16_2x1SM_SSISH_SH_fLi128ELi128ELNS4_4UMMA5MajorE0ELSN_0ELNSM_7ScaleInE0ELSO_0EEEEEENS4_6LayoutINS5_IJSC_SC_SC_EEENS5_IJNSA_ILi0EEEST_ST_EEEEENS5_IJNS4_10UnderscoreESW_SW_EEEEENS4_28SM100_TMA_2SM_LOAD_MULTICASTENS4_14ComposedLayoutINS4_7SwizzleILi3ELi4ELi3EEENS4_18smem_ptr_flag_bitsILi16EEENSR_INS5_IJNSA_ILi8EEENSA_ILi64EEEEEENS5_IJS16_SC_EEEEEEEvNS4_8identityENS4_18SM100_TMA_2SM_LOADES1A_vS1B_EENS_8epilogue10collective18CollectiveEpilogueINS1E_23Sm100TmaWarpSpecializedILi4ELi2ELi16ELb1ELb0EEEJNS5_IJS16_SF_SF_EEENS5_IJNSR_IS16_SC_EENSR_INS5_IJNSA_ILi16EEESB_EEENS5_IJSC_S16_EEEEEEEESH_SI_SH_SI_NS1E_6fusion15FusionCallbacksIS1I_NS1Q_17LinearCombinationISH_fSH_fLNS_15FloatRoundStyleE2EEES1J_S1P_JEEENS4_5SM1004TMEM4LOAD26SM100_TMEM_LOAD_32dp32b16xENS4_13SM90_TMA_LOADENS10_INS11_ILi1ELi4ELi3EEES14_NSR_INS5_IJS15_S1L_EEENS5_IJS1L_SC_EEEEEEENS4_39AutoVectorizingCopyWithAssumedAlignmentILi128EEENS4_14SM90_TMA_STOREES25_S27_S27_EEEvvEEEEvNT_6ParamsE)
	.align		4
        /*000c*/ 	.word	index@(__assertfail)
	.align		4
        /*0010*/ 	.word	0x00000000
	.align		4
        /*0014*/ 	.word	0xfffffffe
	.align		4
        /*0018*/ 	.word	0x00000000
	.align		4
        /*001c*/ 	.word	0xfffffffd
	.align		4
        /*0020*/ 	.word	0x00000000
	.align		4
        /*0024*/ 	.word	0xfffffffc


//--------------------- .nv.constant4             --------------------------
	.section	.nv.constant4,"a",@progbits
	.align	8
	.align		8
.nv.constant4:
        /*0000*/ 	.dword	__assertfail
	.align		8
        /*0008*/ 	.dword	__unnamed_1
	.align		8
        /*0010*/ 	.dword	__unnamed_2
	.align		8
        /*0018*/ 	.dword	_ZN40_INTERNAL_cfebd6eb_4_k_cu_b6b0a803_360934cuda3std3__45__cpo5beginE
	.align		8
        /*0020*/ 	.dword	_ZN40_INTERNAL_cfebd6eb_4_k_cu_b6b0a803_360934cuda3std3__45__cpo3endE
	.align		8
        /*0028*/ 	.dword	_ZN40_INTERNAL_cfebd6eb_4_k_cu_b6b0a803_360934cuda3std3__45__cpo6cbeginE
	.align		8
        /*0030*/ 	.dword	_ZN40_INTERNAL_cfebd6eb_4_k_cu_b6b0a803_360934cuda3std3__45__cpo4cendE
	.align		8
        /*0038*/ 	.dword	_ZN40_INTERNAL_cfebd6eb_4_k_cu_b6b0a803_360934cuda3std3__442_GLOBAL__N__cfebd6eb_4_k_cu_b6b0a803_360936ignoreE
	.align		8
        /*0040*/ 	.dword	_ZN40_INTERNAL_cfebd6eb_4_k_cu_b6b0a803_360934cuda3std3__419piecewise_constructE
	.align		8
        /*0048*/ 	.dword	_ZN40_INTERNAL_cfebd6eb_4_k_cu_b6b0a803_360934cuda3std3__48in_placeE
	.align		8
        /*0050*/ 	.dword	_ZN40_INTERNAL_cfebd6eb_4_k_cu_b6b0a803_360934cuda3std6ranges3__45__cpo4swapE
	.align		8
        /*0058*/ 	.dword	_ZN40_INTERNAL_cfebd6eb_4_k_cu_b6b0a803_360934cuda3std6ranges3__45__cpo9iter_moveE
	.align		8
        /*0060*/ 	.dword	_ZN40_INTERNAL_cfebd6eb_4_k_cu_b6b0a803_360934cute7productE
	.align		8
        /*0068*/ 	.dword	_ZN40_INTERNAL_cfebd6eb_4_k_cu_b6b0a803_360934cute1_E
	.align		8
        /*0070*/ 	.dword	$str$25
	.align		8
        /*0078*/ 	.dword	$str$26
	.align		8
        /*0080*/ 	.dword	$str$27
	.align		8
        /*0088*/ 	.dword	$str$28


//--------------------- .text._ZN7cutlass13device_kernelINS_4gemm6kernel13GemmUniversalIN4cute5tupleIJiiiiEEENS1_10collective13CollectiveMmaINS1_35MainloopSm100TmaUmmaWarpSpecializedILi6ELi2ELi4ENS5_IJNS4_1CILi2EEESB_NSA_ILi1EEEEEEEENS5_IJNSA_ILi128EEESF_SF_EEENS_10bfloat16_tENS5_IJlSC_lEEESH_SI_NS4_8TiledMMAINS4_8MMA_AtomIJNS4_26SM100_MMA_F16BF16_2x1SM_SSISH_SH_fLi128ELi128ELNS4_4UMMA5MajorE0ELSN_0ELNSM_7ScaleInE0ELSO_0EEEEEENS4_6LayoutINS5_IJSC_SC_SC_EEENS5_IJNSA_ILi0EEEST_ST_EEEEENS5_IJNS4_10UnderscoreESW_SW_EEEEENS4_28SM100_TMA_2SM_LOAD_MULTICASTENS4_14ComposedLayoutINS4_7SwizzleILi3ELi4ELi3EEENS4_18smem_ptr_flag_bitsILi16EEENSR_INS5_IJNSA_ILi8EEENSA_ILi64EEEEEENS5_IJS16_SC_EEEEEEEvNS4_8identityENS4_18SM100_TMA_2SM_LOADES1A_vS1B_EENS_8epilogue10collective18CollectiveEpilogueINS1E_23Sm100TmaWarpSpecializedILi4ELi2ELi16ELb1ELb0EEEJNS5_IJS16_SF_SF_EEENS5_IJNSR_IS16_SC_EENSR_INS5_IJNSA_ILi16EEESB_EEENS5_IJSC_S16_EEEEEEEESH_SI_SH_SI_NS1E_6fusion15FusionCallbacksIS1I_NS1Q_17LinearCombinationISH_fSH_fLNS_15FloatRoundStyleE2EEES1J_S1P_JEEENS4_5SM1004TMEM4LOAD26SM100_TMEM_LOAD_32dp32b16xENS4_13SM90_TMA_LOADENS10_INS11_ILi1ELi4ELi3EEES14_NSR_INS5_IJS15_S1L_EEENS5_IJS1L_SC_EEEEEEENS4_39AutoVectorizingCopyWithAssumedAlignmentILi128EEENS4_14SM90_TMA_STOREES25_S27_S27_EEEvvEEEEvNT_6ParamsE --------------------------
	.section	.text._ZN7cutlass13device_kernelINS_4gemm6kernel13GemmUniversalIN4cute5tupleIJiiiiEEENS1_10collective13CollectiveMmaINS1_35MainloopSm100TmaUmmaWarpSpecializedILi6ELi2ELi4ENS5_IJNS4_1CILi2EEESB_NSA_ILi1EEEEEEEENS5_IJNSA_ILi128EEESF_SF_EEENS_10bfloat16_tENS5_IJlSC_lEEESH_SI_NS4_8TiledMMAINS4_8MMA_AtomIJNS4_26SM100_MMA_F16BF16_2x1SM_SSISH_SH_fLi128ELi128ELNS4_4UMMA5MajorE0ELSN_0ELNSM_7ScaleInE0ELSO_0EEEEEENS4_6LayoutINS5_IJSC_SC_SC_EEENS5_IJNSA_ILi0EEEST_ST_EEEEENS5_IJNS4_10UnderscoreESW_SW_EEEEENS4_28SM100_TMA_2SM_LOAD_MULTICASTENS4_14ComposedLayoutINS4_7SwizzleILi3ELi4ELi3EEENS4_18smem_ptr_flag_bitsILi16EEENSR_INS5_IJNSA_ILi8EEENSA_ILi64EEEEEENS5_IJS16_SC_EEEEEEEvNS4_8identityENS4_18SM100_TMA_2SM_LOADES1A_vS1B_EENS_8epilogue10collective18CollectiveEpilogueINS1E_23Sm100TmaWarpSpecializedILi4ELi2ELi16ELb1ELb0EEEJNS5_IJS16_SF_SF_EEENS5_IJNSR_IS16_SC_EENSR_INS5_IJNSA_ILi16EEESB_EEENS5_IJSC_S16_EEEEEEEESH_SI_SH_SI_NS1E_6fusion15FusionCallbacksIS1I_NS1Q_17LinearCombinationISH_fSH_fLNS_15FloatRoundStyleE2EEES1J_S1P_JEEENS4_5SM1004TMEM4LOAD26SM100_TMEM_LOAD_32dp32b16xENS4_13SM90_TMA_LOADENS10_INS11_ILi1ELi4ELi3EEES14_NSR_INS5_IJS15_S1L_EEENS5_IJS1L_SC_EEEEEEENS4_39AutoVectorizingCopyWithAssumedAlignmentILi128EEENS4_14SM90_TMA_STOREES25_S27_S27_EEEvvEEEEvNT_6ParamsE,"ax",@progbits
	.align	128
.text._ZN7cutlass13device_kernelINS_4gemm6kernel13GemmUniversalIN4cute5tupleIJiiiiEEENS1_10collective13CollectiveMmaINS1_35MainloopSm100TmaUmmaWarpSpecializedILi6ELi2ELi4ENS5_IJNS4_1CILi2EEESB_NSA_ILi1EEEEEEEENS5_IJNSA_ILi128EEESF_SF_EEENS_10bfloat16_tENS5_IJlSC_lEEESH_SI_NS4_8TiledMMAINS4_8MMA_AtomIJNS4_26SM100_MMA_F16BF16_2x1SM_SSISH_SH_fLi128ELi128ELNS4_4UMMA5MajorE0ELSN_0ELNSM_7ScaleInE0ELSO_0EEEEEENS4_6LayoutINS5_IJSC_SC_SC_EEENS5_IJNSA_ILi0EEEST_ST_EEEEENS5_IJNS4_10UnderscoreESW_SW_EEEEENS4_28SM100_TMA_2SM_LOAD_MULTICASTENS4_14ComposedLayoutINS4_7SwizzleILi3ELi4ELi3EEENS4_18smem_ptr_flag_bitsILi16EEENSR_INS5_IJNSA_ILi8EEENSA_ILi64EEEEEENS5_IJS16_SC_EEEEEEEvNS4_8identityENS4_18SM100_TMA_2SM_LOADES1A_vS1B_EENS_8epilogue10collective18CollectiveEpilogueINS1E_23Sm100TmaWarpSpecializedILi4ELi2ELi16ELb1ELb0EEEJNS5_IJS16_SF_SF_EEENS5_IJNSR_IS16_SC_EENSR_INS5_IJNSA_ILi16EEESB_EEENS5_IJSC_S16_EEEEEEEESH_SI_SH_SI_NS1E_6fusion15FusionCallbacksIS1I_NS1Q_17LinearCombinationISH_fSH_fLNS_15FloatRoundStyleE2EEES1J_S1P_JEEENS4_5SM1004TMEM4LOAD26SM100_TMEM_LOAD_32dp32b16xENS4_13SM90_TMA_LOADENS10_INS11_ILi1ELi4ELi3EEES14_NSR_INS5_IJS15_S1L_EEENS5_IJS1L_SC_EEEEEEENS4_39AutoVectorizingCopyWithAssumedAlignmentILi128EEENS4_14SM90_TMA_STOREES25_S27_S27_EEEvvEEEEvNT_6ParamsE:
        .type           _ZN7cutlass13device_kernelINS_4gemm6kernel13GemmUniversalIN4cute5tupleIJiiiiEEENS1_10collective13CollectiveMmaINS1_35MainloopSm100TmaUmmaWarpSpecializedILi6ELi2ELi4ENS5_IJNS4_1CILi2EEESB_NSA_ILi1EEEEEEEENS5_IJNSA_ILi128EEESF_SF_EEENS_10bfloat16_tENS5_IJlSC_lEEESH_SI_NS4_8TiledMMAINS4_8MMA_AtomIJNS4_26SM100_MMA_F16BF16_2x1SM_SSISH_SH_fLi128ELi128ELNS4_4UMMA5MajorE0ELSN_0ELNSM_7ScaleInE0ELSO_0EEEEEENS4_6LayoutINS5_IJSC_SC_SC_EEENS5_IJNSA_ILi0EEEST_ST_EEEEENS5_IJNS4_10UnderscoreESW_SW_EEEEENS4_28SM100_TMA_2SM_LOAD_MULTICASTENS4_14ComposedLayoutINS4_7SwizzleILi3ELi4ELi3EEENS4_18smem_ptr_flag_bitsILi16EEENSR_INS5_IJNSA_ILi8EEENSA_ILi64EEEEEENS5_IJS16_SC_EEEEEEEvNS4_8identityENS4_18SM100_TMA_2SM_LOADES1A_vS1B_EENS_8epilogue10collective18CollectiveEpilogueINS1E_23Sm100TmaWarpSpecializedILi4ELi2ELi16ELb1ELb0EEEJNS5_IJS16_SF_SF_EEENS5_IJNSR_IS16_SC_EENSR_INS5_IJNSA_ILi16EEESB_EEENS5_IJSC_S16_EEEEEEEESH_SI_SH_SI_NS1E_6fusion15FusionCallbacksIS1I_NS1Q_17LinearCombinationISH_fSH_fLNS_15FloatRoundStyleE2EEES1J_S1P_JEEENS4_5SM1004TMEM4LOAD26SM100_TMEM_LOAD_32dp32b16xENS4_13SM90_TMA_LOADENS10_INS11_ILi1ELi4ELi3EEES14_NSR_INS5_IJS15_S1L_EEENS5_IJS1L_SC_EEEEEEENS4_39AutoVectorizingCopyWithAssumedAlignmentILi128EEENS4_14SM90_TMA_STOREES25_S27_S27_EEEvvEEEEvNT_6ParamsE,@function
        .size           _ZN7cutlass13device_kernelINS_4gemm6kernel13GemmUniversalIN4cute5tupleIJiiiiEEENS1_10collective13CollectiveMmaINS1_35MainloopSm100TmaUmmaWarpSpecializedILi6ELi2ELi4ENS5_IJNS4_1CILi2EEESB_NSA_ILi1EEEEEEEENS5_IJNSA_ILi128EEESF_SF_EEENS_10bfloat16_tENS5_IJlSC_lEEESH_SI_NS4_8TiledMMAINS4_8MMA_AtomIJNS4_26SM100_MMA_F16BF16_2x1SM_SSISH_SH_fLi128ELi128ELNS4_4UMMA5MajorE0ELSN_0ELNSM_7ScaleInE0ELSO_0EEEEEENS4_6LayoutINS5_IJSC_SC_SC_EEENS5_IJNSA_ILi0EEEST_ST_EEEEENS5_IJNS4_10UnderscoreESW_SW_EEEEENS4_28SM100_TMA_2SM_LOAD_MULTICASTENS4_14ComposedLayoutINS4_7SwizzleILi3ELi4ELi3EEENS4_18smem_ptr_flag_bitsILi16EEENSR_INS5_IJNSA_ILi8EEENSA_ILi64EEEEEENS5_IJS16_SC_EEEEEEEvNS4_8identityENS4_18SM100_TMA_2SM_LOADES1A_vS1B_EENS_8epilogue10collective18CollectiveEpilogueINS1E_23Sm100TmaWarpSpecializedILi4ELi2ELi16ELb1ELb0EEEJNS5_IJS16_SF_SF_EEENS5_IJNSR_IS16_SC_EENSR_INS5_IJNSA_ILi16EEESB_EEENS5_IJSC_S16_EEEEEEEESH_SI_SH_SI_NS1E_6fusion15FusionCallbacksIS1I_NS1Q_17LinearCombinationISH_fSH_fLNS_15FloatRoundStyleE2EEES1J_S1P_JEEENS4_5SM1004TMEM4LOAD26SM100_TMEM_LOAD_32dp32b16xENS4_13SM90_TMA_LOADENS10_INS11_ILi1ELi4ELi3EEES14_NSR_INS5_IJS15_S1L_EEENS5_IJS1L_SC_EEEEEEENS4_39AutoVectorizingCopyWithAssumedAlignmentILi128EEENS4_14SM90_TMA_STOREES25_S27_S27_EEEvvEEEEvNT_6ParamsE,(.L_x_207 - _ZN7cutlass13device_kernelINS_4gemm6kernel13GemmUniversalIN4cute5tupleIJiiiiEEENS1_10collective13CollectiveMmaINS1_35MainloopSm100TmaUmmaWarpSpecializedILi6ELi2ELi4ENS5_IJNS4_1CILi2EEESB_NSA_ILi1EEEEEEEENS5_IJNSA_ILi128EEESF_SF_EEENS_10bfloat16_tENS5_IJlSC_lEEESH_SI_NS4_8TiledMMAINS4_8MMA_AtomIJNS4_26SM100_MMA_F16BF16_2x1SM_SSISH_SH_fLi128ELi128ELNS4_4UMMA5MajorE0ELSN_0ELNSM_7ScaleInE0ELSO_0EEEEEENS4_6LayoutINS5_IJSC_SC_SC_EEENS5_IJNSA_ILi0EEEST_ST_EEEEENS5_IJNS4_10UnderscoreESW_SW_EEEEENS4_28SM100_TMA_2SM_LOAD_MULTICASTENS4_14ComposedLayoutINS4_7SwizzleILi3ELi4ELi3EEENS4_18smem_ptr_flag_bitsILi16EEENSR_INS5_IJNSA_ILi8EEENSA_ILi64EEEEEENS5_IJS16_SC_EEEEEEEvNS4_8identityENS4_18SM100_TMA_2SM_LOADES1A_vS1B_EENS_8epilogue10collective18CollectiveEpilogueINS1E_23Sm100TmaWarpSpecializedILi4ELi2ELi16ELb1ELb0EEEJNS5_IJS16_SF_SF_EEENS5_IJNSR_IS16_SC_EENSR_INS5_IJNSA_ILi16EEESB_EEENS5_IJSC_S16_EEEEEEEESH_SI_SH_SI_NS1E_6fusion15FusionCallbacksIS1I_NS1Q_17LinearCombinationISH_fSH_fLNS_15FloatRoundStyleE2EEES1J_S1P_JEEENS4_5SM1004TMEM4LOAD26SM100_TMEM_LOAD_32dp32b16xENS4_13SM90_TMA_LOADENS10_INS11_ILi1ELi4ELi3EEES14_NSR_INS5_IJS15_S1L_EEENS5_IJS1L_SC_EEEEEEENS4_39AutoVectorizingCopyWithAssumedAlignmentILi128EEENS4_14SM90_TMA_STOREES25_S27_S27_EEEvvEEEEvNT_6ParamsE)
        .other          _ZN7cutlass13device_kernelINS_4gemm6kernel13GemmUniversalIN4cute5tupleIJiiiiEEENS1_10collective13CollectiveMmaINS1_35MainloopSm100TmaUmmaWarpSpecializedILi6ELi2ELi4ENS5_IJNS4_1CILi2EEESB_NSA_ILi1EEEEEEEENS5_IJNSA_ILi128EEESF_SF_EEENS_10bfloat16_tENS5_IJlSC_lEEESH_SI_NS4_8TiledMMAINS4_8MMA_AtomIJNS4_26SM100_MMA_F16BF16_2x1SM_SSISH_SH_fLi128ELi128ELNS4_4UMMA5MajorE0ELSN_0ELNSM_7ScaleInE0ELSO_0EEEEEENS4_6LayoutINS5_IJSC_SC_SC_EEENS5_IJNSA_ILi0EEEST_ST_EEEEENS5_IJNS4_10UnderscoreESW_SW_EEEEENS4_28SM100_TMA_2SM_LOAD_MULTICASTENS4_14ComposedLayoutINS4_7SwizzleILi3ELi4ELi3EEENS4_18smem_ptr_flag_bitsILi16EEENSR_INS5_IJNSA_ILi8EEENSA_ILi64EEEEEENS5_IJS16_SC_EEEEEEEvNS4_8identityENS4_18SM100_TMA_2SM_LOADES1A_vS1B_EENS_8epilogue10collective18CollectiveEpilogueINS1E_23Sm100TmaWarpSpecializedILi4ELi2ELi16ELb1ELb0EEEJNS5_IJS16_SF_SF_EEENS5_IJNSR_IS16_SC_EENSR_INS5_IJNSA_ILi16EEESB_EEENS5_IJSC_S16_EEEEEEEESH_SI_SH_SI_NS1E_6fusion15FusionCallbacksIS1I_NS1Q_17LinearCombinationISH_fSH_fLNS_15FloatRoundStyleE2EEES1J_S1P_JEEENS4_5SM1004TMEM4LOAD26SM100_TMEM_LOAD_32dp32b16xENS4_13SM90_TMA_LOADENS10_INS11_ILi1ELi4ELi3EEES14_NSR_INS5_IJS15_S1L_EEENS5_IJS1L_SC_EEEEEEENS4_39AutoVectorizingCopyWithAssumedAlignmentILi128EEENS4_14SM90_TMA_STOREES25_S27_S27_EEEvvEEEEvNT_6ParamsE,@"STO_CUDA_ENTRY STV_DEFAULT"
_ZN7cutlass13device_kernelINS_4gemm6kernel13GemmUniversalIN4cute5tupleIJiiiiEEENS1_10collective13CollectiveMmaINS1_35MainloopSm100TmaUmmaWarpSpecializedILi6ELi2ELi4ENS5_IJNS4_1CILi2EEESB_NSA_ILi1EEEEEEEENS5_IJNSA_ILi128EEESF_SF_EEENS_10bfloat16_tENS5_IJlSC_lEEESH_SI_NS4_8TiledMMAINS4_8MMA_AtomIJNS4_26SM100_MMA_F16BF16_2x1SM_SSISH_SH_fLi128ELi128ELNS4_4UMMA5MajorE0ELSN_0ELNSM_7ScaleInE0ELSO_0EEEEEENS4_6LayoutINS5_IJSC_SC_SC_EEENS5_IJNSA_ILi0EEEST_ST_EEEEENS5_IJNS4_10UnderscoreESW_SW_EEEEENS4_28SM100_TMA_2SM_LOAD_MULTICASTENS4_14ComposedLayoutINS4_7SwizzleILi3ELi4ELi3EEENS4_18smem_ptr_flag_bitsILi16EEENSR_INS5_IJNSA_ILi8EEENSA_ILi64EEEEEENS5_IJS16_SC_EEEEEEEvNS4_8identityENS4_18SM100_TMA_2SM_LOADES1A_vS1B_EENS_8epilogue10collective18CollectiveEpilogueINS1E_23Sm100TmaWarpSpecializedILi4ELi2ELi16ELb1ELb0EEEJNS5_IJS16_SF_SF_EEENS5_IJNSR_IS16_SC_EENSR_INS5_IJNSA_ILi16EEESB_EEENS5_IJSC_S16_EEEEEEEESH_SI_SH_SI_NS1E_6fusion15FusionCallbacksIS1I_NS1Q_17LinearCombinationISH_fSH_fLNS_15FloatRoundStyleE2EEES1J_S1P_JEEENS4_5SM1004TMEM4LOAD26SM100_TMEM_LOAD_32dp32b16xENS4_13SM90_TMA_LOADENS10_INS11_ILi1ELi4ELi3EEES14_NSR_INS5_IJS15_S1L_EEENS5_IJS1L_SC_EEEEEEENS4_39AutoVectorizingCopyWithAssumedAlignmentILi128EEENS4_14SM90_TMA_STOREES25_S27_S27_EEEvvEEEEvNT_6ParamsE:
[----:B------:R-:W1:Y:S01]  /*0000*/  LDC R1, c[0x0][0x37c] ;  /* 0x0000df00ff017b82 */ /* 0x000e620000000800 */
[----:B------:R-:W2:Y:S01]  /*0010*/  S2R R60, SR_TID.X ;  /* 0x00000000003c7919 */ /* 0x000ea20000002100 */
[----:B------:R-:W3:Y:S06]  /*0020*/  LDCU.64 UR8, c[0x0][0x890] ;  /* 0x00011200ff0877ac */ /* 0x000eec0008000a00 */
[----:B------:R-:W4:Y:S01]  /*0030*/  S2UR UR47, SR_CgaCtaId ;  /* 0x00000000002f79c3 */ /* 0x000f220000008800 */
[----:B------:R-:W-:Y:S02]  /*0040*/  PRMT R46, RZ, 0x7610, R46 ;  /* 0x00007610ff2e7816 */ /* 0x000fe4000000002e */
[----:B------:R-:W-:Y:S01]  /*0050*/  ELECT P1, URZ, PT ;  /* 0x0000000000ff782f */ /* 0x000fe20003820000 */
[----:B---3--:R-:W-:-:S04]  /*0060*/  UISETP.NE.U32.AND UP0, UPT, UR8, URZ, UPT ;  /* 0x000000ff0800728c */ /* 0x008fc8000bf05070 */
[----:B------:R-:W-:Y:S02]  /*0070*/  UISETP.NE.AND.EX UP0, UPT, UR9, URZ, UPT, UP0 ;  /* 0x000000ff0900728c */ /* 0x000fe4000bf05300 */
[----:B----4-:R-:W-:Y:S02]  /*0080*/  ULOP3.LUT UR68, UR47, 0x1, URZ, 0xc0, !UPT ;  /* 0x000000012f447892 */ /* 0x010fe4000f8ec0ff */
[----:B------:R-:W-:Y:S01]  /*0090*/  ULOP3.LUT UR69, UR47, 0x1, URZ, 0x3c, !UPT ;  /* 0x000000012f457892 */ /* 0x000fe2000f8e3cff */
[----:B--2---:R-:W-:-:S05]  /*00a0*/  SHF.R.U32.HI R47, RZ, 0x5, R60 ;  /* 0x00000005ff2f7819 */ /* 0x004fca000001163c */
[----:B------:R-:W2:Y:S02]  /*00b0*/  SHFL.IDX PT, R0, R47, RZ, 0x1f ;  /* 0x00001fff2f007589 */ /* 0x000ea400000e0000 */
[----:B--2---:R-:W-:Y:S01]  /*00c0*/  R2UR UR21, R0 ;  /* 0x00000000001572ca */ /* 0x004fe200000e0000 */
[----:B-1----:R-:W-:-:S14]  /*00d0*/  BRA.U UP0, `(.L_x_0) ;  /* 0x0000000100307547 */ /* 0x002fdc000b800000 */
[----:B------:R-:W1:Y:S02]  /*00e0*/  LDCU.64 UR4, c[0x0][0x888] ;  /* 0x00011100ff0477ac */ /* 0x000e640008000a00 */
[----:B-1----:R-:W-:-:S04]  /*00f0*/  UISETP.NE.U32.AND UP0, UPT, UR4, URZ, UPT ;  /* 0x000000ff0400728c */ /* 0x002fc8000bf05070 */
[----:B------:R-:W-:-:S09]  /*0100*/  UISETP.NE.AND.EX UP0, UPT, UR5, URZ, UPT, UP0 ;  /* 0x000000ff0500728c */ /* 0x000fd2000bf05300 */
[----:B------:R-:W-:Y:S05]  /*0110*/  BRA.U !UP0, `(.L_x_1) ;  /* 0x0000000108147547 */ /* 0x000fea000b800000 */
[----:B------:R-:W1:Y:S01]  /*0120*/  LDC.64 R2, c[0x0][0x888] ;  /* 0x00022200ff027b82 */ /* 0x000e620000000a00 */
[----:B------:R-:W1:Y:S02]  /*0130*/  LDCU.64 UR4, c[0x0][0x358] ;  /* 0x00006b00ff0477ac */ /* 0x000e640008000a00 */
[----:B-1----:R1:W5:Y:S01]  /*0140*/  LDG.E R27, desc[UR4][R2.64] ;  /* 0x00000004021b7981 */ /* 0x002362000c1e1900 */
[----:B------:R-:W-:Y:S01]  /*0150*/  HFMA2 R46, -RZ, RZ, 0, 5.9604644775390625e-08 ;  /* 0x00000001ff2e7431 */ /* 0x000fe200000001ff */
[----:B------:R-:W-:Y:S05]  /*0160*/  BRA `(.L_x_0) ;  /* 0x00000000000c7947 */ /* 0x000fea0003800000 */
.L_x_1:
[----:B------:R-:W1:Y:S01]  /*0170*/  LDCU UR4, c[0x0][0x880] ;  /* 0x00011000ff0477ac */ /* 0x000e620008000800 */
[----:B------:R-:W-:Y:S01]  /*0180*/  HFMA2 R46, -RZ, RZ, 0, 5.9604644775390625e-08 ;  /* 0x00000001ff2e7431 */ /* 0x000fe200000001ff */
[----:B-1----:R-:W-:-:S07]  /*0190*/  MOV R27, UR4 ;  /* 0x00000004001b7c02 */ /* 0x002fce0008000f00 */
.L_x_0:
[----:B------:R-:W2:Y:S02]  /*01a0*/  LDCU.64 UR4, c[0x0][0x8b0] ;  /* 0x00011600ff0477ac */ /* 0x000ea40008000a00 */
[----:B--2---:R-:W-:-:S04]  /*01b0*/  UISETP.NE.U32.AND UP0, UPT, UR4, URZ, UPT ;  /* 0x000000ff0400728c */ /* 0x004fc8000bf05070 */
[----:B------:R-:W-:-:S09]  /*01c0*/  UISETP.NE.AND.EX UP0, UPT, UR5, URZ, UPT, UP0 ;  /* 0x000000ff0500728c */ /* 0x000fd2000bf05300 */
[----:B------:R-:W-:Y:S05]  /*01d0*/  BRA.U UP0, `(.L_x_2) ;  /* 0x0000000100287547 */ /* 0x000fea000b800000 */
[----:B------:R-:W2:Y:S02]  /*01e0*/  LDCU.64 UR4, c[0x0][0x8a8] ;  /* 0x00011500ff0477ac */ /* 0x000ea40008000a00 */
[----:B--2---:R-:W-:-:S04]  /*01f0*/  UISETP.NE.U32.AND UP0, UPT, UR4, URZ, UPT ;  /* 0x000000ff0400728c */ /* 0x004fc8000bf05070 */
[----:B------:R-:W-:-:S09]  /*0200*/  UISETP.NE.AND.EX UP0, UPT, UR5, URZ, UPT, UP0 ;  /* 0x000000ff0500728c */ /* 0x000fd2000bf05300 */
[----:B------:R-:W-:Y:S05]  /*0210*/  BRA.U !UP0, `(.L_x_3) ;  /* 0x0000000108107547 */ /* 0x000fea000b800000 */
[----:B------:R-:W2:Y:S01]  /*0220*/  LDC.64 R24, c[0x0][0x8a8] ;  /* 0x00022a00ff187b82 */ /* 0x000ea20000000a00 */
[----:B------:R-:W2:Y:S02]  /*0230*/  LDCU.64 UR4, c[0x0][0x358] ;  /* 0x00006b00ff0477ac */ /* 0x000ea40008000a00 */
[----:B--2---:R2:W5:Y:S01]  /*0240*/  LDG.E R24, desc[UR4][R24.64] ;  /* 0x0000000418187981 */ /* 0x004562000c1e1900 */
[----:B------:R-:W-:Y:S05]  /*0250*/  BRA `(.L_x_2) ;  /* 0x0000000000087947 */ /* 0x000fea0003800000 */
.L_x_3:
[----:B------:R-:W2:Y:S02]  /*0260*/  LDCU UR4, c[0x0][0x8a0] ;  /* 0x00011400ff0477ac */ /* 0x000ea40008000800 */
[----:B--2---:R-:W-:Y:S02]  /*0270*/  MOV R24, UR4 ;  /* 0x0000000400187c02 */ /* 0x004fe40008000f00 */
.L_x_2:
[----:B------:R-:W-:Y:S01]  /*0280*/  IMAD.U32 R0, RZ, RZ, UR21 ;  /* 0x00000015ff007e24 */ /* 0x000fe2000f8e00ff */
[----:B------:R-:W-:Y:S04]  /*0290*/  BSSY.RECONVERGENT B0, `(.L_x_4) ;  /* 0x000000c000007945 */ /* 0x000fe80003800200 */
[C---:B------:R-:W-:Y:S02]  /*02a0*/  ISETP.NE.OR P2, PT, R0.reuse, 0x1, !P1 ;  /* 0x000000010000780c */ /* 0x040fe40004f45670 */
[----:B------:R-:W-:-:S11]  /*02b0*/  ISETP.NE.OR P0, PT, R0, 0x3, !P1 ;  /* 0x000000030000780c */ /* 0x000fd60004f05670 */
[----:B------:R-:W-:Y:S05]  /*02c0*/  @P2 BRA `(.L_x_5) ;  /* 0x0000000000202947 */ /* 0x000fea0003800000 */
[----:B------:R-:W3:Y:S02]  /*02d0*/  LDCU.64 UR4, c[0x0][0x348] ;  /* 0x00006900ff0477ac */ /* 0x000ee40008000a00 */
[----:B---3--:R-:W-:Y:S02]  /*02e0*/  UIADD3 UR6, UP1, UPT, UR4, 0x80, URZ ;  /* 0x0000008004067890 */ /* 0x008fe4000ff3e0ff */
[----:B------:R-:W-:Y:S02]  /*02f0*/  UIADD3 UR4, UP0, UPT, UR4, 0x180, URZ ;  /* 0x0000018004047890 */ /* 0x000fe4000ff1e0ff */
[----:B------:R-:W-:Y:S02]  /*0300*/  UIADD3.X UR7, UPT, UPT, URZ, UR5, URZ, UP1, !UPT ;  /* 0x00000005ff077290 */ /* 0x000fe40008ffe4ff */
[----:B------:R-:W-:-:S07]  /*0310*/  UIADD3.X UR5, UPT, UPT, URZ, UR5, URZ, UP0, !UPT ;  /* 0x00000005ff057290 */ /* 0x000fce00087fe4ff */
[----:B------:R3:W-:Y:S02]  /*0320*/  UTMACCTL.PF [UR6] ;  /* 0x00000000060079b9 */ /* 0x0007e40008040000 */
[----:B------:R3:W-:Y:S02]  /*0330*/  UTMACCTL.PF [UR4] ;  /* 0x00000000040079b9 */ /* 0x0007e40008040000 */
[----:B---3--:R-:W-:Y:S01]  /*0340*/  NOP ;  /* 0x0000000000007918 */ /* 0x008fe20000000000 */
.L_x_5:
[----:B------:R-:W-:Y:S05]  /*0350*/  BSYNC.RECONVERGENT B0 ;  /* 0x0000000000007941 */ /* 0x000fea0003800200 */
.L_x_4:
[----:B------:R-:W-:Y:S04]  /*0360*/  BSSY.RECONVERGENT B0, `(.L_x_6) ;  /* 0x000000a000007945 */ /* 0x000fe80003800200 */
        /* <DEDUP_REMOVED lines=9> */
.L_x_7:
[----:B------:R-:W-:Y:S05]  /*0400*/  BSYNC.RECONVERGENT B0 ;  /* 0x0000000000007941 */ /* 0x000fea0003800200 */
.L_x_6:
[----:B------:R-:W3:Y:S01]  /*0410*/  LDCU.64 UR4, c[0x0][0x888] ;  /* 0x00011100ff0477ac */ /* 0x000ee20008000a00 */
[----:B------:R-:W-:Y:S02]  /*0420*/  UISETP.EQ.U32.AND UP1, UPT, UR8, URZ, UPT ;  /* 0x000000ff0800728c */ /* 0x000fe4000bf22070 */
[----:B------:R-:W-:Y:S02]  /*0430*/  UPLOP3.LUT UP3, UPT, UPT, UPT, UPT, 0x80, 0x8 ;  /* 0x000000000008789c */ /* 0x000fe40003f6f070 */
[----:B---3--:R-:W-:-:S04]  /*0440*/  UISETP.NE.U32.AND UP0, UPT, UR4, URZ, UPT ;  /* 0x000000ff0400728c */ /* 0x008fc8000bf05070 */
[----:B------:R-:W-:-:S04]  /*0450*/  UISETP.NE.AND.EX UP0, UPT, UR5, URZ, UPT, UP0 ;  /* 0x000000ff0500728c */ /* 0x000fc8000bf05300 */
[----:B------:R-:W-:-:S04]  /*0460*/  UISETP.EQ.OR.EX UP2, UPT, UR9, URZ, !UP0, UP1 ;  /* 0x000000ff0900728c */ /* 0x000fc8000c742710 */
[----:B------:R-:W-:-:S06]  /*0470*/  UP2UR UR4, UPR, URZ, 0x4 ;  /* 0x00000004ff047883 */ /* 0x000fcc0008000000 */
[----:B------:R-:W-:Y:S01]  /*0480*/  MOV R51, UR4 ;  /* 0x0000000400337c02 */ /* 0x000fe20008000f00 */
[----:B------:R-:W-:Y:S06]  /*0490*/  BRA.U !UP2, `(.L_x_8) ;  /* 0x000000010a207547 */ /* 0x000fec000b800000 */
[----:B------:R-:W-:Y:S01]  /*04a0*/  UISETP.NE.U32.AND UP1, UPT, UR8, URZ, UPT ;  /* 0x000000ff0800728c */ /* 0x000fe2000bf25070 */
[----:B-----5:R-:W-:Y:S01]  /*04b0*/  FSETP.NEU.AND P0, PT, R27, RZ, PT ;  /* 0x000000ff1b00720b */ /* 0x020fe20003f0d000 */
[----:B------:R-:W-:Y:S02]  /*04c0*/  USEL UR4, URZ, 0xffffffff, UP0 ;  /* 0xffffffffff047887 */ /* 0x000fe40008000000 */
[----:B------:R-:W-:-:S10]  /*04d0*/  UISETP.NE.AND.EX UP1, UPT, UR9, URZ, UPT, UP1 ;  /* 0x000000ff0900728c */ /* 0x000fd4000bf25310 */
[----:B------:R-:W-:Y:S01]  /*04e0*/  VOTEU.ANY UP0, P0 ;  /* 0x0000000000ff7886 */ /* 0x000fe20000000100 */
[----:B------:R-:W-:-:S04]  /*04f0*/  @!UP1 USEL UR4, URZ, 0xffffffff, UP0 ;  /* 0xffffffffff049887 */ /* 0x000fc80008000000 */
[----:B------:R-:W-:-:S04]  /*0500*/  ULOP3.LUT UR4, UR4, 0x1, URZ, 0xc0, !UPT ;  /* 0x0000000104047892 */ /* 0x000fc8000f8ec0ff */
[----:B------:R-:W-:-:S11]  /*0510*/  UISETP.NE.U32.AND UP3, UPT, UR4, 0x1, UPT ;  /* 0x000000010400788c */ /* 0x000fd6000bf65070 */
.L_x_8:
[----:B------:R-:W3:Y:S01]  /*0520*/  SHFL.IDX PT, R0, R47, RZ, 0x1f ;  /* 0x00001fff2f007589 */ /* 0x000ee200000e0000 */
[----:B------:R-:W-:-:S04]  /*0530*/  UISETP.NE.AND UP0, UPT, UR21, 0x2, UPT ;  /* 0x000000021500788c */ /* 0x000fc8000bf05270 */
[----:B------:R-:W-:Y:S02]  /*0540*/  UISETP.EQ.AND UP1, UPT, UR68, URZ, !UP0 ;  /* 0x000000ff4400728c */ /* 0x000fe4000c722270 */
[----:B------:R-:W-:-:S04]  /*0550*/  USEL UR46, URZ, 0x1, UP0 ;  /* 0x00000001ff2e7887 */ /* 0x000fc80008000000 */
[----:B------:R-:W-:Y:S02]  /*0560*/  PLOP3.LUT P4, PT, P1, PT, UP1, 0x80, 0x8 ;  /* 0x000000000008781c */ /* 0x000fe40000f8f018 */
[----:B---3--:R-:W-:-:S13]  /*0570*/  ISETP.NE.AND P0, PT, R0, RZ, PT ;  /* 0x000000ff0000720c */ /* 0x008fda0003f05270 */
[----:B------:R-:W-:Y:S05]  /*0580*/  @P0 BRA `(.L_x_9) ;  /* 0x0000000000640947 */ /* 0x000fea0003800000 */
[----:B------:R-:W-:Y:S01]  /*0590*/  UMOV UR4, 0x400 ;  /* 0x0000040000047882 */ /* 0x000fe20000000000 */
[----:B------:R-:W-:Y:S01]  /*05a0*/  UMOV UR8, 0x1 ;  /* 0x0000000100087882 */ /* 0x000fe20000000000 */
[----:B------:R-:W-:Y:S01]  /*05b0*/  UMOV UR6, 0x2 ;  /* 0x0000000200067882 */ /* 0x000fe20000000000 */
[----:B------:R-:W-:Y:S02]  /*05c0*/  ULEA UR4, UR47, UR4, 0x18 ;  /* 0x000000042f047291 */ /* 0x000fe4000f8ec0ff */
[----:B------:R-:W-:-:S04]  /*05d0*/  UIADD3 UR8, UPT, UPT, -UR8, 0x100000, URZ ;  /* 0x0010000008087890 */ /* 0x000fc8000fffe1ff */
[----:B------:R-:W-:Y:S02]  /*05e0*/  USHF.L.U32 UR9, UR8, 0xb, URZ ;  /* 0x0000000b08097899 */ /* 0x000fe400080006ff */
[----:B------:R-:W-:Y:S02]  /*05f0*/  USHF.L.U32 UR8, UR8, 0x1, URZ ;  /* 0x0000000108087899 */ /* 0x000fe400080006ff */
[----:B------:R-:W-:-:S04]  /*0600*/  UIADD3 UR6, UPT, UPT, -UR6, 0x100000, URZ ;  /* 0x0010000006067890 */ /* 0x000fc8000fffe1ff */
[----:B------:R-:W-:Y:S02]  /*0610*/  USHF.L.U32 UR7, UR6, 0xb, URZ ;  /* 0x0000000b06077899 */ /* 0x000fe400080006ff */
[----:B------:R-:W-:Y:S01]  /*0620*/  USHF.L.U32 UR6, UR6, 0x1, URZ ;  /* 0x0000000106067899 */ /* 0x000fe200080006ff */
[----:B------:R-:W-:Y:S01]  /*0630*/  ELECT P0, URZ, PT ;  /* 0x0000000000ff782f */ /* 0x000fe20003800000 */
[----:B------:R-:W3:Y:S02]  /*0640*/  FENCE.VIEW.ASYNC.S ;  /* 0x00000000000073c6 */ /* 0x000ee40000000000 */
[----:B---3--:R3:W4:Y:S08]  /*0650*/  SYNCS.EXCH.64 URZ, [UR4], UR8 ;  /* 0x0000000804ff75b2 */ /* 0x0087300008000100 */
[----:B------:R3:W1:Y:S01]  /*0660*/  SYNCS.EXCH.64 URZ, [UR4+0x30], UR6 ;  /* 0x0000300604ff75b2 */ /* 0x0006620008000100 */
        /* <DEDUP_REMOVED lines=10> */
[----:B------:R-:W-:Y:S01]  /*0710*/  NOP ;  /* 0x0000000000007918 */ /* 0x000fe20000000000 */
.L_x_9:
[----:B------:R-:W2:Y:S01]  /*0720*/  SHFL.IDX PT, R0, R47, RZ, 0x1f ;  /* 0x00001fff2f007589 */ /* 0x000ea200000e0000 */
[----:B------:R-:W-:Y:S01]  /*0730*/  NOP ;  /* 0x0000000000007918 */ /* 0x000fe20000000000 */
[----:B--2---:R-:W-:-:S13]  /*0740*/  ISETP.NE.AND P0, PT, R0, 0x1, PT ;  /* 0x000000010000780c */ /* 0x004fda0003f05270 */
[----:B------:R-:W-:Y:S05]  /*0750*/  @P0 BRA `(.L_x_10) ;  /* 0x0000000000540947 */ /* 0x000fea0003800000 */
[----:B---3--:R-:W-:Y:S01]  /*0760*/  UMOV UR4, 0x400 ;  /* 0x0000040000047882 */ /* 0x008fe20000000000 */
        /* <DEDUP_REMOVED lines=10> */
[----:B------:R-:W2:Y:S02]  /*0810*/  FENCE.VIEW.ASYNC.S ;  /* 0x00000000000073c6 */ /* 0x000ea40000000000 */
[----:B--2---:R2:W3:Y:S08]  /*0820*/  SYNCS.EXCH.64 URZ, [UR4+0x60], UR8 ;  /* 0x0000600804ff75b2 */ /* 0x0044f00008000100 */
        /* <DEDUP_REMOVED lines=8> */
.L_x_10:
[----:B------:R-:W4:Y:S01]  /*08b0*/  SHFL.IDX PT, R0, R47, RZ, 0x1f ;  /* 0x00001fff2f007589 */ /* 0x000f2200000e0000 */
[----:B------:R-:W-:Y:S01]  /*08c0*/  NOP ;  /* 0x0000000000007918 */ /* 0x000fe20000000000 */
[----:B----4-:R-:W-:-:S13]  /*08d0*/  ISETP.NE.AND P0, PT, R0, 0x3, PT ;  /* 0x000000030000780c */ /* 0x010fda0003f05270 */
[----:B------:R-:W-:Y:S05]  /*08e0*/  @P0 BRA `(.L_x_11) ;  /* 0x00000000002c0947 */ /* 0x000fea0003800000 */
[----:B--23--:R-:W-:Y:S01]  /*08f0*/  UMOV UR6, 0x400 ;  /* 0x0000040000067882 */ /* 0x00cfe20000000000 */
[----:B------:R-:W-:Y:S01]  /*0900*/  UMOV UR4, 0x20 ;  /* 0x0000002000047882 */ /* 0x000fe20000000000 */
[----:B------:R-:W-:Y:S02]  /*0910*/  ULEA UR6, UR47, UR6, 0x18 ;  /* 0x000000062f067291 */ /* 0x000fe4000f8ec0ff */
[----:B------:R-:W-:-:S04]  /*0920*/  UIADD3 UR4, UPT, UPT, -UR4, 0x100000, URZ ;  /* 0x0010000004047890 */ /* 0x000fc8000fffe1ff */
[----:B------:R-:W-:Y:S02]  /*0930*/  USHF.L.U32 UR5, UR4, 0xb, URZ ;  /* 0x0000000b04057899 */ /* 0x000fe400080006ff */
[----:B------:R-:W-:Y:S01]  /*0940*/  USHF.L.U32 UR4, UR4, 0x1, URZ ;  /* 0x0000000104047899 */ /* 0x000fe200080006ff */
[----:B------:R-:W-:Y:S01]  /*0950*/  ELECT P0, URZ, PT ;  /* 0x0000000000ff782f */ /* 0x000fe20003800000 */
[----:B------:R-:W2:Y:S10]  /*0960*/  FENCE.VIEW.ASYNC.S ;  /* 0x00000000000073c6 */ /* 0x000eb40000000000 */
[----:B--2---:R4:W2:Y:S01]  /*0970*/  SYNCS.EXCH.64 URZ, [UR6+0xa0], UR4 ;  /* 0x0000a00406ff75b2 */ /* 0x0048a20008000100 */
[----:B------:R4:W3:Y:S02]  /*0980*/  SYNCS.EXCH.64 URZ, [UR6+0xa8], UR4 ;  /* 0x0000a80406ff75b2 */ /* 0x0008e40008000100 */
[----:B----4-:R-:W-:Y:S01]  /*0990*/  NOP ;  /* 0x0000000000007918 */ /* 0x010fe20000000000 */
.L_x_11:
[----:B------:R-:W4:Y:S01]  /*09a0*/  SHFL.IDX PT, R0, R47, RZ, 0x1f ;  /* 0x00001fff2f007589 */ /* 0x000f2200000e0000 */
[----:B------:R-:W-:Y:S01]  /*09b0*/  NOP ;  /* 0x0000000000007918 */ /* 0x000fe20000000000 */
[----:B----4-:R-:W-:-:S13]  /*09c0*/  ISETP.NE.AND P0, PT, R0, 0x4, PT ;  /* 0x000000040000780c */ /* 0x010fda0003f05270 */
[----:B------:R-:W-:Y:S05]  /*09d0*/  @P0 BRA `(.L_x_12) ;  /* 0x0000000000480947 */ /* 0x000fea0003800000 */
[----:B--23--:R-:W-:Y:S01]  /*09e0*/  UMOV UR4, 0x3a0 ;  /* 0x000003a000047882 */ /* 0x00cfe20000000000 */
[----:B------:R-:W-:Y:S01]  /*09f0*/  UMOV UR6, 0x400 ;  /* 0x0000040000067882 */ /* 0x000fe20000000000 */
[----:B------:R-:W-:Y:S01]  /*0a00*/  USEL UR4, UR4, 0x320, UP3 ;  /* 0x0000032004047887 */ /* 0x000fe20009800000 */
        /* <DEDUP_REMOVED lines=10> */
[----:B--2---:R4:W2:Y:S08]  /*0ab0*/  SYNCS.EXCH.64 URZ, [UR6+0xb0], UR8 ;  /* 0x0000b00806ff75b2 */ /* 0x0048b00008000100 */
[----:B------:R4:W3:Y:S01]  /*0ac0*/  SYNCS.EXCH.64 URZ, [UR6+0xc0], UR4 ;  /* 0x0000c00406ff75b2 */ /* 0x0008e20008000100 */
[----:B------:R4:W1:Y:S01]  /*0ad0*/  SYNCS.EXCH.64 URZ, [UR6+0xb8], UR8 ;  /* 0x0000b80806ff75b2 */ /* 0x0008620008000100 */
[----:B------:R4:W1:Y:S02]  /*0ae0*/  SYNCS.EXCH.64 URZ, [UR6+0xc8], UR4 ;  /* 0x0000c80406ff75b2 */ /* 0x0008640008000100 */
[----:B----4-:R-:W-:Y:S01]  /*0af0*/  NOP ;  /* 0x0000000000007918 */ /* 0x010fe20000000000 */
.L_x_12:
[----:B------:R-:W4:Y:S01]  /*0b00*/  SHFL.IDX PT, R0, R47, RZ, 0x1f ;  /* 0x00001fff2f007589 */ /* 0x000f2200000e0000 */
[----:B------:R-:W-:Y:S01]  /*0b10*/  NOP ;  /* 0x0000000000007918 */ /* 0x000fe20000000000 */
[----:B----4-:R-:W-:-:S13]  /*0b20*/  ISETP.NE.AND P0, PT, R0, 0x5, PT ;  /* 0x000000050000780c */ /* 0x010fda0003f05270 */
[----:B------:R-:W-:Y:S05]  /*0b30*/  @P0 BRA `(.L_x_13) ;  /* 0x0000000000540947 */ /* 0x000fea0003800000 */
[----:B--23--:R-:W-:Y:S01]  /*0b40*/  UMOV UR4, 0x400 ;  /* 0x0000040000047882 */ /* 0x00cfe20000000000 */
        /* <DEDUP_REMOVED lines=14> */
[----:B------:R4:W1:Y:S01]  /*0c30*/  SYNCS.EXCH.64 URZ, [UR4+0xf8], UR8 ;  /* 0x0000f80804ff75b2 */ /* 0x0008620008000100 */
[----:B------:R4:W1:Y:S01]  /*0c40*/  SYNCS.EXCH.64 URZ, [UR4+0xe0], UR6 ;  /* 0x0000e00604ff75b2 */ /* 0x0008620008000100 */
[----:B------:R4:W1:Y:S01]  /*0c50*/  SYNCS.EXCH.64 URZ, [UR4+0x100], UR8 ;  /* 0x0001000804ff75b2 */ /* 0x0008620008000100 */
[----:B------:R4:W1:Y:S01]  /*0c60*/  SYNCS.EXCH.64 URZ, [UR4+0xe8], UR6 ;  /* 0x0000e80604ff75b2 */ /* 0x0008620008000100 */
[----:B------:R4:W1:Y:S02]  /*0c70*/  SYNCS.EXCH.64 URZ, [UR4+0x108], UR8 ;  /* 0x0001080804ff75b2 */ /* 0x0008640008000100 */
[----:B----4-:R-:W-:Y:S01]  /*0c80*/  NOP ;  /* 0x0000000000007918 */ /* 0x010fe20000000000 */
.L_x_13:
[----:B------:R-:W4:Y:S01]  /*0c90*/  SHFL.IDX PT, R0, R47, RZ, 0x1f ;  /* 0x00001fff2f007589 */ /* 0x000f2200000e0000 */
[----:B------:R-:W-:Y:S01]  /*0ca0*/  ISETP.NE.OR P1, PT, RZ, UR21, !P1 ;  /* 0x00000015ff007c0c */ /* 0x000fe2000cf25670 */
        /* <DEDUP_REMOVED lines=12> */
[----:B------:R4:W3:Y:S01]  /*0d70*/  SYNCS.EXCH.64 URZ, [UR4+0x120], UR6 ;  /* 0x0001200604ff75b2 */ /* 0x0008e20008000100 */
[----:B------:R4:W1:Y:S01]  /*0d80*/  SYNCS.EXCH.64 URZ, [UR4+0x118], UR6 ;  /* 0x0001180604ff75b2 */ /* 0x0008620008000100 */
[----:B------:R4:W1:Y:S02]  /*0d90*/  SYNCS.EXCH.64 URZ, [UR4+0x128], UR6 ;  /* 0x0001280604ff75b2 */ /* 0x0008640008000100 */
[----:B----4-:R-:W-:Y:S01]  /*0da0*/  NOP ;  /* 0x0000000000007918 */ /* 0x010fe20000000000 */
.L_x_14:
[----:B------:R-:W-:Y:S01]  /*0db0*/  VOTEU.ALL UP0, P1 ;  /* 0x0000000000ff7886 */ /* 0x000fe20000800000 */
[----:B--23--:R-:W-:Y:S01]  /*0dc0*/  UMOV UR4, 0x20 ;  /* 0x0000002000047882 */ /* 0x00cfe20000000000 */
[----:B------:R-:W2:Y:S01]  /*0dd0*/  LDCU UR7, c[0x0][0x36c] ;  /* 0x00006d80ff0777ac */ /* 0x000ea20008000800 */
[----:B------:R-:W-:Y:S01]  /*0de0*/  NOP ;  /* 0x0000000000007918 */ /* 0x000fe20000000000 */
[----:B------:R-:W-:Y:S01]  /*0df0*/  LOP3.LUT R0, R60, 0x1f, RZ, 0xc0, !PT ;  /* 0x0000001f3c007812 */ /* 0x000fe200078ec0ff */
[----:B------:R-:W-:Y:S01]  /*0e00*/  @!UP0 UMOV UR6, 0x400 ;  /* 0x0000040000068882 */ /* 0x000fe20000000000 */
[----:B------:R-:W-:-:S04]  /*0e10*/  @!UP0 UIADD3 UR4, UPT, UPT, -UR4, 0x100000, URZ ;  /* 0x0010000004048890 */ /* 0x000fc8000fffe1ff */
[----:B------:R-:W-:Y:S02]  /*0e20*/  @!UP0 USHF.L.U32 UR5, UR4, 0xb, URZ ;  /* 0x0000000b04058899 */ /* 0x000fe400080006ff */
[----:B------:R-:W-:Y:S02]  /*0e30*/  @!UP0 USHF.L.U32 UR4, UR4, 0x1, URZ ;  /* 0x0000000104048899 */ /* 0x000fe400080006ff */
[----:B------:R-:W-:Y:S01]  /*0e40*/  @!UP0 ULEA UR6, UR47, UR6, 0x18 ;  /* 0x000000062f068291 */ /* 0x000fe2000f8ec0ff */
[----:B------:R-:W-:Y:S01]  /*0e50*/  VOTEU.ALL UP0, P1 ;  /* 0x0000000000ff7886 */ /* 0x000fe20000800000 */
[----:B------:R-:W-:Y:S02]  /*0e60*/  UISETP.NE.AND UP4, UPT, UR21, URZ, UPT ;  /* 0x000000ff1500728c */ /* 0x000fe4000bf85270 */
[----:B--2---:R-:W-:Y:S01]  /*0e70*/  UISETP.EQ.U32.AND UP5, UPT, UR7, 0x1, UPT ;  /* 0x000000010700788c */ /* 0x004fe2000bfa2070 */
[----:B------:R-:W2:Y:S07]  /*0e80*/  FENCE.VIEW.ASYNC.S ;  /* 0x00000000000073c6 */ /* 0x000eae0000000000 */
[----:B--2---:R2:W3:Y:S01]  /*0e90*/  @!UP0 SYNCS.EXCH.64 URZ, [UR6+0x130], UR4 ;  /* 0x0001300406ff85b2 */ /* 0x0044e20008000100 */
[----:B------:R-:W-:Y:S05]  /*0ea0*/  BRA.U !UP5, `(.L_x_15) ;  /* 0x000000010d087547 */ /* 0x000fea000b800000 */
[----:B-1-3--:R-:W-:Y:S01]  /*0eb0*/  UCGABAR_ARV ;  /* 0x00000000000079c7 */ /* 0x00afe20008000000 */
[----:B------:R-:W-:Y:S05]  /*0ec0*/  BRA `(.L_x_16) ;  /* 0x0000000000047947 */ /* 0x000fea0003800000 */
.L_x_15:
[----:B-1-3--:R-:W-:Y:S01]  /*0ed0*/  NOP ;  /* 0x0000000000007918 */ /* 0x00afe20000000000 */
.L_x_16:
[----:B------:R-:W1:Y:S01]  /*0ee0*/  S2UR UR20, SR_CTAID.X ;  /* 0x00000000001479c3 */ /* 0x000e620000002500 */
[----:B------:R-:W-:-:S05]  /*0ef0*/  CS2R.32 R50, SR_CgaSize ;  /* 0x0000000000327805 */ /* 0x000fca0000008a00 */
[----:B------:R-:W-:-:S05]  /*0f00*/  IMAD R50, R50, -0xa0, RZ ;  /* 0xffffff6032327824 */ /* 0x000fca00078e02ff */
[----:B--2---:R-:W-:-:S14]  /*0f10*/  R2UR UR5, R50 ;  /* 0x00000000320572ca */ /* 0x004fdc00000e0000 */
[----:B------:R-:W2:Y:S01]  /*0f20*/  LDCU UR5, c[0x0][UR5+0x2b0] ;  /* 0x00005600050577ac */ /* 0x000ea20008000800 */
[----:B------:R-:W-:-:S05]  /*0f30*/  CS2R.32 R50, SR_CgaSize ;  /* 0x0000000000327805 */ /* 0x000fca0000008a00 */
[----:B------:R-:W-:-:S05]  /*0f40*/  IMAD R50, R50, -0xa0, RZ ;  /* 0xffffff6032327824 */ /* 0x000fca00078e02ff */
[----:B------:R-:W-:-:S14]  /*0f50*/  R2UR UR4, R50 ;  /* 0x00000000320472ca */ /* 0x000fdc00000e0000 */
[----:B------:R-:W3:Y:S01]  /*0f60*/  LDCU UR4, c[0x0][UR4+0x2b4] ;  /* 0x00005680040477ac */ /* 0x000ee20008000800 */
[----:B------:R-:W4:Y:S01]  /*0f70*/  S2UR UR7, SR_CTAID.Y ;  /* 0x00000000000779c3 */ /* 0x000f220000002600 */
[----:B------:R-:W-:-:S05]  /*0f80*/  CS2R.32 R50, SR_CgaSize ;  /* 0x0000000000327805 */ /* 0x000fca0000008a00 */
[----:B------:R-:W-:-:S05]  /*0f90*/  IMAD R50, R50, -0xa0, RZ ;  /* 0xffffff6032327824 */ /* 0x000fca00078e02ff */
[----:B------:R-:W-:-:S14]  /*0fa0*/  R2UR UR8, R50 ;  /* 0x00000000320872ca */ /* 0x000fdc00000e0000 */
[----:B------:R-:W3:Y:S01]  /*0fb0*/  LDCU UR8, c[0x0][UR8+0x2a0] ;  /* 0x00005400080877ac */ /* 0x000ee20008000800 */
[----:B------:R-:W3:Y:S01]  /*0fc0*/  LDCU UR25, c[0x0][0xb24] ;  /* 0x00016480ff1977ac */ /* 0x000ee20008000800 */
[----:B------:R-:W1:Y:S01]  /*0fd0*/  S2UR UR36, SR_CTAID.Z ;  /* 0x00000000002479c3 */ /* 0x000e620000002700 */
[----:B------:R-:W-:-:S05]  /*0fe0*/  CS2R.32 R50, SR_CgaSize ;  /* 0x0000000000327805 */ /* 0x000fca0000008a00 */
[----:B------:R-:W-:-:S05]  /*0ff0*/  IMAD R50, R50, -0xa0, RZ ;  /* 0xffffff6032327824 */ /* 0x000fca00078e02ff */
[----:B------:R-:W-:-:S14]  /*1000*/  R2UR UR63, R50 ;  /* 0x00000000323f72ca */ /* 0x000fdc00000e0000 */
[----:B------:R-:W3:Y:S01]  /*1010*/  LDCU UR63, c[0x0][UR63+0x2a4] ;  /* 0x000054803f3f77ac */ /* 0x000ee20008000800 */
[----:B------:R-:W-:Y:S02]  /*1020*/  UISETP.GT.U32.AND UP0, UPT, UR68, 0xffff, UPT ;  /* 0x0000ffff4400788c */ /* 0x000fe4000bf04070 */
[----:B------:R-:W-:Y:S01]  /*1030*/  USHF.L.U32 UR37, UR47, 0xa, URZ ;  /* 0x0000000a2f257899 */ /* 0x000fe200080006ff */
[----:B-1----:R-:W-:Y:S01]  /*1040*/  I2FP.F32.U32 R3, UR20 ;  /* 0x0000001400037c45 */ /* 0x002fe20008201000 */
[----:B------:R-:W-:Y:S01]  /*1050*/  UMOV UR28, 0x5 ;  /* 0x00000005001c7882 */ /* 0x000fe20000000000 */
[----:B------:R-:W1:Y:S03]  /*1060*/  LDCU UR45, c[0x0][0xb24] ;  /* 0x00016480ff2d77ac */ /* 0x000e660008000800 */
[----:B--2---:R-:W-:Y:S01]  /*1070*/  FMUL R3, R3, UR5 ;  /* 0x0000000503037c20 */ /* 0x004fe20008400000 */
[----:B------:R-:W2:Y:S01]  /*1080*/  LDCU UR27, c[0x0][0xb30] ;  /* 0x00016600ff1b77ac */ /* 0x000ea20008000800 */
[----:B----4-:R-:W-:Y:S01]  /*1090*/  I2FP.F32.U32 R2, UR7 ;  /* 0x0000000700027c45 */ /* 0x010fe20008201000 */
[----:B------:R-:W-:-:S03]  /*10a0*/  USHF.L.U32 UR55, UR20, 0x6, URZ ;  /* 0x0000000614377899 */ /* 0x000fc600080006ff */
[----:B------:R-:W4:Y:S01]  /*10b0*/  F2I.U32.TRUNC.NTZ R3, R3 ;  /* 0x0000000300037305 */ /* 0x000f22000020f000 */
[----:B------:R-:W-:Y:S01]  /*10c0*/  USEL UR31, UR68, 0xffff, !UP0 ;  /* 0x0000ffff441f7887 */ /* 0x000fe2000c000000 */
[----:B---3--:R-:W-:Y:S01]  /*10d0*/  FMUL R2, R2, UR4 ;  /* 0x0000000402027c20 */ /* 0x008fe20008400000 */
[----:B------:R-:W-:Y:S01]  /*10e0*/  UISETP.GE.AND UP2, UPT, UR25, 0x1, UPT ;  /* 0x000000011900788c */ /* 0x000fe2000bf46270 */
[----:B------:R-:W-:-:S04]  /*10f0*/  UMOV UR24, UR7 ;  /* 0x0000000700187c82 */ /* 0x000fc80008000000 */
[----:B------:R-:W3:Y:S01]  /*1100*/  F2I.U32.TRUNC.NTZ R2, R2 ;  /* 0x0000000200027305 */ /* 0x000ee2000020f000 */
[----:B----4-:R-:W-:Y:S02]  /*1110*/  R2UR UR4, R3 ;  /* 0x00000000030472ca */ /* 0x010fe400000e0000 */
[----:B------:R-:W-:Y:S02]  /*1120*/  PRMT R3, RZ, 0x7610, R3 ;  /* 0x00007610ff037816 */ /* 0x000fe40000000003 */
[----:B---3--:R-:W-:Y:S02]  /*1130*/  R2UR UR6, R2 ;  /* 0x00000000020672ca */ /* 0x008fe400000e0000 */
[----:B------:R-:W-:-:S07]  /*1140*/  PRMT R2, RZ, 0x7610, R2 ;  /* 0x00007610ff027816 */ /* 0x000fce0000000002 */
[----:B------:R-:W-:-:S04]  /*1150*/  UIADD3 UR5, UPT, UPT, -UR4, URZ, URZ ;  /* 0x000000ff04057290 */ /* 0x000fc8000fffe1ff */
[----:B------:R-:W-:Y:S02]  /*1160*/  UIMAD UR5, UR8, UR5, UR20 ;  /* 0x00000005080572a4 */ /* 0x000fe4000f8e0214 */
[----:B------:R-:W-:-:S04]  /*1170*/  UIADD3 UR4, UPT, UPT, -UR6, URZ, URZ ;  /* 0x000000ff06047290 */ /* 0x000fc8000fffe1ff */
[----:B------:R-:W-:Y:S01]  /*1180*/  IMAD.U32 R50, RZ, RZ, UR5 ;  /* 0x00000005ff327e24 */ /* 0x000fe2000f8e00ff */
[----:B------:R-:W-:Y:S01]  /*1190*/  UIMAD UR63, UR63, UR4, UR7 ;  /* 0x000000043f3f72a4 */ /* 0x000fe2000f8e0207 */
[----:B-12---:R-:W-:Y:S11]  /*11a0*/  BRA.U UP4, `(.L_x_17) ;  /* 0x0000000104407547 */ /* 0x006ff6000b800000 */
[----:B------:R-:W-:-:S13]  /*11b0*/  R2UR UR4, R50 ;  /* 0x00000000320472ca */ /* 0x000fda00000e0000 */
[----:B------:R-:W-:Y:S02]  /*11c0*/  UISETP.GT.U32.AND UP0, UPT, UR4, 0x1, UPT ;  /* 0x000000010400788c */ /* 0x000fe4000bf04070 */
[----:B------:R-:W-:Y:S02]  /*11d0*/  ULOP3.LUT UR4, UR4, 0xfffffffe, URZ, 0xc0, !UPT ;  /* 0xfffffffe04047892 */ /* 0x000fe4000f8ec0ff */
[----:B------:R-:W-:Y:S02]  /*11e0*/  UISETP.NE.AND UP1, UPT, UR63, URZ, UP0 ;  /* 0x000000ff3f00728c */ /* 0x000fe40008725270 */
[----:B------:R-:W-:Y:S02]  /*11f0*/  UISETP.NE.AND UP0, UPT, UR63, 0x1, UP0 ;  /* 0x000000013f00788c */ /* 0x000fe40008705270 */
[----:B------:R-:W-:Y:S02]  /*1200*/  USEL UR7, URZ, 0x1, UP1 ;  /* 0x00000001ff077887 */ /* 0x000fe40008800000 */
[----:B------:R-:W-:-:S02]  /*1210*/  USEL UR6, URZ, 0x4, UP0 ;  /* 0x00000004ff067887 */ /* 0x000fc40008000000 */
[----:B------:R-:W-:Y:S02]  /*1220*/  USEL UR5, URZ, 0x2, UP1 ;  /* 0x00000002ff057887 */ /* 0x000fe40008800000 */
[----:B------:R-:W-:Y:S02]  /*1230*/  ULEA UR4, UR63, UR4, 0x1 ;  /* 0x000000043f047291 */ /* 0x000fe4000f8e08ff */
[----:B------:R-:W-:Y:S02]  /*1240*/  USEL UR8, URZ, 0x8, UP0 ;  /* 0x00000008ff087887 */ /* 0x000fe40008000000 */
[----:B------:R-:W-:-:S03]  /*1250*/  UIADD3 UR5, UPT, UPT, UR5, UR6, UR7 ;  /* 0x0000000605057290 */ /* 0x000fc6000fffe007 */
[----:B------:R-:W-:Y:S01]  /*1260*/  UMOV UR6, 0x3 ;  /* 0x0000000300067882 */ /* 0x000fe20000000000 */
[----:B------:R-:W-:Y:S02]  /*1270*/  UIADD3 UR5, UPT, UPT, UR5, UR8, URZ ;  /* 0x0000000805057290 */ /* 0x000fe4000fffe0ff */
[----:B------:R-:W-:-:S04]  /*1280*/  USHF.L.U32 UR4, UR6, UR4, URZ ;  /* 0x0000000406047299 */ /* 0x000fc800080006ff */
[----:B------:R-:W-:Y:S02]  /*1290*/  MOV R3, UR5 ;  /* 0x0000000500037c02 */ /* 0x000fe40008000f00 */
[----:B------:R-:W-:Y:S02]  /*12a0*/  IMAD.U32 R2, RZ, RZ, UR4 ;  /* 0x00000004ff027e24 */ /* 0x000fe4000f8e00ff */
.L_x_17:
[----:B------:R-:W-:Y:S05]  /*12b0*/  BRA.U !UP2, `(.L_x_18) ;  /* 0x000000010ad47547 */ /* 0x000fea000b800000 */
[----:B------:R-:W1:Y:S01]  /*12c0*/  LDCU.128 UR12, c[0x0][0xb10] ;  /* 0x00016200ff0c77ac */ /* 0x000e620008000c00 */
[----:B------:R-:W2:Y:S01]  /*12d0*/  LDCU UR6, c[0x0][0x370] ;  /* 0x00006e00ff0677ac */ /* 0x000ea20008000800 */
[----:B------:R-:W3:Y:S01]  /*12e0*/  LDCU UR5, c[0x0][0x374] ;  /* 0x00006e80ff0577ac */ /* 0x000ee20008000800 */
[----:B------:R-:W4:Y:S01]  /*12f0*/  LDCU UR26, c[0x0][0xb0c] ;  /* 0x00016180ff1a77ac */ /* 0x000f220008000800 */
[----:B------:R-:W4:Y:S01]  /*1300*/  LDCU UR4, c[0x0][0xb20] ;  /* 0x00016400ff0477ac */ /* 0x000f220008000800 */
[----:B------:R-:W4:Y:S01]  /*1310*/  LDCU.64 UR8, c[0x0][0xb28] ;  /* 0x00016500ff0877ac */ /* 0x000f220008000a00 */
[----:B-1----:R-:W-:Y:S02]  /*1320*/  UISETP.NE.AND UP0, UPT, UR14, 0x1, UPT ;  /* 0x000000010e00788c */ /* 0x002fe4000bf05270 */
[----:B---3--:R-:W-:Y:S02]  /*1330*/  UIMAD.WIDE.U32 UR10, UR5, UR15, URZ ;  /* 0x0000000f050a72a5 */ /* 0x008fe4000f8e00ff */
[----:B--2---:R-:W-:-:S02]  /*1340*/  UIMAD.WIDE.U32 UR18, UR6, UR12, URZ ;  /* 0x0000000c061272a5 */ /* 0x004fc4000f8e00ff */
[----:B----4-:R-:W-:Y:S02]  /*1350*/  UISETP.NE.AND UP1, UPT, UR26, 0x1, UPT ;  /* 0x000000011a00788c */ /* 0x010fe4000bf25270 */
[----:B------:R-:W-:Y:S01]  /*1360*/  UISETP.NE.AND UP2, UPT, UR25, 0x1, UPT ;  /* 0x000000011900788c */ /* 0x000fe2000bf45270 */
[----:B------:R-:W-:Y:S02]  /*1370*/  UMOV UR10, UR11 ;  /* 0x0000000b000a7c82 */ /* 0x000fe40008000000 */
[----:B------:R-:W-:Y:S01]  /*1380*/  UMOV UR18, UR19 ;  /* 0x0000001300127c82 */ /* 0x000fe20008000000 */
[----:B------:R-:W-:Y:S02]  /*1390*/  @UP0 USHF.R.U32.HI UR5, URZ, UR4, UR10 ;  /* 0x00000004ff050299 */ /* 0x000fe4000801160a */
[----:B------:R-:W-:Y:S02]  /*13a0*/  UIMAD.WIDE.U32 UR22, UR24, UR15, URZ ;  /* 0x0000000f181672a5 */ /* 0x000fe4000f8e00ff */
[----:B------:R-:W-:-:S02]  /*13b0*/  UIMAD.WIDE.U32 UR10, UR5, UR8, URZ ;  /* 0x00000008050a72a5 */ /* 0x000fc4000f8e00ff */
[----:B------:R-:W-:Y:S02]  /*13c0*/  @UP1 USHF.R.U32.HI UR6, URZ, UR13, UR18 ;  /* 0x0000000dff061299 */ /* 0x000fe40008011612 */
[----:B------:R-:W-:Y:S02]  /*13d0*/  UIMAD.WIDE.U32 UR16, UR20, UR12, URZ ;  /* 0x0000000c141072a5 */ /* 0x000fe4000f8e00ff */
[----:B------:R-:W-:Y:S01]  /*13e0*/  UIMAD.WIDE.U32 UR18, UR6, UR8, URZ ;  /* 0x00000008061272a5 */ /* 0x000fe2000f8e00ff */
[----:B------:R-:W-:Y:S01]  /*13f0*/  UMOV UR22, UR23 ;  /* 0x0000001700167c82 */ /* 0x000fe20008000000 */
[----:B------:R-:W-:Y:S01]  /*1400*/  UMOV UR10, UR11 ;  /* 0x0000000b000a7c82 */ /* 0x000fe20008000000 */
[----:B------:R-:W-:Y:S02]  /*1410*/  USHF.R.U32.HI UR22, URZ, UR4, UR22 ;  /* 0x00000004ff167299 */ /* 0x000fe40008011616 */
[----:B------:R-:W-:Y:S02]  /*1420*/  @UP2 USHF.R.U32.HI UR5, URZ, UR9, UR10 ;  /* 0x00000009ff052299 */ /* 0x000fe4000801160a */
[----:B------:R-:W-:Y:S01]  /*1430*/  UMOV UR7, UR19 ;  /* 0x0000001300077c82 */ /* 0x000fe20008000000 */
[----:B------:R-:W-:Y:S01]  /*1440*/  UMOV UR16, UR17 ;  /* 0x0000001100107c82 */ /* 0x000fe20008000000 */
[----:B------:R-:W-:-:S02]  /*1450*/  @UP2 USHF.R.U32.HI UR6, URZ, UR9, UR7 ;  /* 0x00000009ff062299 */ /* 0x000fc40008011607 */
[----:B------:R-:W-:Y:S02]  /*1460*/  USHF.R.U32.HI UR13, URZ, UR13, UR16 ;  /* 0x0000000dff0d7299 */ /* 0x000fe40008011610 */
[----:B------:R-:W-:Y:S02]  /*1470*/  USEL UR4, UR24, UR22, !UP0 ;  /* 0x0000001618047287 */ /* 0x000fe4000c000000 */
[----:B------:R-:W-:Y:S02]  /*1480*/  UIMAD UR7, UR5, UR25, URZ ;  /* 0x00000019050772a4 */ /* 0x000fe4000f8e02ff */
[----:B------:R-:W-:Y:S02]  /*1490*/  USEL UR5, UR20, UR13, !UP1 ;  /* 0x0000000d14057287 */ /* 0x000fe4000c800000 */
[----:B------:R-:W-:Y:S02]  /*14a0*/  UIMAD UR12, UR6, UR25, URZ ;  /* 0x00000019060c72a4 */ /* 0x000fe4000f8e02ff */
[----:B------:R-:W-:-:S02]  /*14b0*/  UISETP.GE.AND UP0, UPT, UR4, UR7, UPT ;  /* 0x000000070400728c */ /* 0x000fc4000bf06270 */
[----:B------:R-:W-:Y:S02]  /*14c0*/  UIMAD.WIDE.U32 UR10, UR4, UR8, URZ ;  /* 0x00000008040a72a5 */ /* 0x000fe4000f8e00ff */
[----:B------:R-:W-:Y:S02]  /*14d0*/  UISETP.GE.OR UP0, UPT, UR5, UR12, UP0 ;  /* 0x0000000c0500728c */ /* 0x000fe40008706670 */
[----:B------:R-:W-:Y:S02]  /*14e0*/  UIMAD.WIDE.U32 UR12, UR5, UR8, URZ ;  /* 0x00000008050c72a5 */ /* 0x000fe4000f8e00ff */
[----:B------:R-:W-:Y:S01]  /*14f0*/  UIADD3 UR10, UPT, UPT, -UR4, URZ, URZ ;  /* 0x000000ff040a7290 */ /* 0x000fe2000fffe1ff */
[----:B------:R-:W-:Y:S01]  /*1500*/  UMOV UR8, UR11 ;  /* 0x0000000b00087c82 */ /* 0x000fe20008000000 */
[----:B------:R-:W-:Y:S02]  /*1510*/  UIADD3 UR11, UPT, UPT, -UR5, URZ, URZ ;  /* 0x000000ff050b7290 */ /* 0x000fe4000fffe1ff */
[----:B------:R-:W-:-:S03]  /*1520*/  USHF.R.U32.HI UR8, URZ, UR9, UR8 ;  /* 0x00000009ff087299 */ /* 0x000fc60008011608 */
[----:B------:R-:W-:Y:S01]  /*1530*/  @!UP0 UMOV UR7, UR13 ;  /* 0x0000000d00078c82 */ /* 0x000fe20008000000 */
[----:B------:R-:W-:Y:S02]  /*1540*/  UIMAD UR24, UR14, UR10, UR24 ;  /* 0x0000000a0e1872a4 */ /* 0x000fe4000f8e0218 */
[----:B------:R-:W-:Y:S02]  /*1550*/  USEL UR8, UR4, UR8, !UP2 ;  /* 0x0000000804087287 */ /* 0x000fe4000d000000 */
[----:B------:R-:W-:Y:S02]  /*1560*/  @!UP0 USHF.R.U32.HI UR7, URZ, UR9, UR7 ;  /* 0x00000009ff078299 */ /* 0x000fe40008011607 */
[----:B------:R-:W-:Y:S02]  /*1570*/  UIADD3 UR9, UPT, UPT, -UR8, URZ, URZ ;  /* 0x000000ff08097290 */ /* 0x000fe4000fffe1ff */
[----:B------:R-:W-:Y:S02]  /*1580*/  @!UP0 USEL UR7, UR5, UR7, !UP2 ;  /* 0x0000000705078287 */ /* 0x000fe4000d000000 */
[----:B------:R-:W-:-:S02]  /*1590*/  UIMAD UR9, UR25, UR9, UR4 ;  /* 0x00000009190972a4 */ /* 0x000fc4000f8e0204 */
[----:B------:R-:W-:Y:S02]  /*15a0*/  @!UP0 UIADD3 UR8, UPT, UPT, UR8, -UR7, URZ ;  /* 0x8000000708088290 */ /* 0x000fe4000fffe0ff */
[----:B------:R-:W-:Y:S02]  /*15b0*/  @!UP0 UIMAD UR6, UR9, UR6, UR7 ;  /* 0x00000006090682a4 */ /* 0x000fe4000f8e0207 */
[----:B------:R-:W-:Y:S02]  /*15c0*/  @!UP0 UIMAD UR4, UR8, UR25, UR5 ;  /* 0x00000019080482a4 */ /* 0x000fe4000f8e0205 */
[----:B------:R-:W-:Y:S02]  /*15d0*/  UIMAD UR20, UR26, UR11, UR20 ;  /* 0x0000000b1a1472a4 */ /* 0x000fe4000f8e0214 */
[----:B------:R-:W-:Y:S01]  /*15e0*/  UIMAD UR24, UR4, UR14, UR24 ;  /* 0x0000000e041872a4 */ /* 0x000fe2000f8e0218 */
[----:B------:R-:W-:Y:S02]  /*15f0*/  @!UP0 UMOV UR5, UR6 ;  /* 0x0000000600058c82 */ /* 0x000fe40008000000 */
[----:B------:R-:W-:-:S12]  /*1600*/  UIMAD UR20, UR5, UR26, UR20 ;  /* 0x0000001a051472a4 */ /* 0x000fd8000f8e0214 */
.L_x_18:
[----:B------:R-:W-:Y:S02]  /*1610*/  UISETP.NE.AND UP1, UPT, UR27, 0x1, UPT ;  /* 0x000000011b00788c */ /* 0x000fe4000bf25270 */
[----:B------:R-:W-:Y:S02]  /*1620*/  ULOP3.LUT UR31, UR31, 0xffff, URZ, 0xc0, !UPT ;  /* 0x0000ffff1f1f7892 */ /* 0x000fe4000f8ec0ff */
[----:B------:R-:W-:Y:S02]  /*1630*/  UISETP.NE.AND UP0, UPT, UR21, 0x2, UPT ;  /* 0x000000021500788c */ /* 0x000fe4000bf05270 */
[----:B------:R-:W-:Y:S02]  /*1640*/  ULOP3.LUT UR37, UR37, 0x800, URZ, 0xc0, !UPT ;  /* 0x0000080025257892 */ /* 0x000fe4000f8ec0ff */
[----:B------:R-:W-:Y:S02]  /*1650*/  ULOP3.LUT UR55, UR55, 0x40, URZ, 0xc0, !UPT ;  /* 0x0000004037377892 */ /* 0x000fe4000f8ec0ff */
[----:B------:R-:W-:Y:S01]  /*1660*/  USHF.L.U32 UR31, UR28, UR31, URZ ;  /* 0x0000001f1c1f7299 */ /* 0x000fe200080006ff */
[----:B------:R-:W-:Y:S11]  /*1670*/  BRA.U UP1, `(.L_x_19) ;  /* 0x0000000101447547 */ /* 0x000ff6000b800000 */
[----:B------:R-:W1:Y:S01]  /*1680*/  LDCU.128 UR8, c[0x0][0xb10] ;  /* 0x00016200ff0877ac */ /* 0x000e620008000c00 */
[----:B------:R-:W2:Y:S01]  /*1690*/  LDCU UR12, c[0x0][0xb0c] ;  /* 0x00016180ff0c77ac */ /* 0x000ea20008000800 */
[----:B------:R-:W3:Y:S01]  /*16a0*/  LDCU UR13, c[0x0][0xb20] ;  /* 0x00016400ff0d77ac */ /* 0x000ee20008000800 */
[----:B-1----:R-:W-:Y:S02]  /*16b0*/  UIMAD.WIDE.U32 UR6, UR20, UR8, URZ ;  /* 0x00000008140672a5 */ /* 0x002fe4000f8e00ff */
[----:B------:R-:W-:Y:S02]  /*16c0*/  UIMAD.WIDE.U32 UR4, UR24, UR11, URZ ;  /* 0x0000000b180472a5 */ /* 0x000fe4000f8e00ff */
[----:B--2---:R-:W-:Y:S02]  /*16d0*/  UISETP.NE.AND UP2, UPT, UR12, 0x1, UPT ;  /* 0x000000010c00788c */ /* 0x004fe4000bf45270 */
[----:B------:R-:W-:Y:S01]  /*16e0*/  UISETP.NE.AND UP1, UPT, UR10, 0x1, UPT ;  /* 0x000000010a00788c */ /* 0x000fe2000bf25270 */
[----:B------:R-:W-:-:S02]  /*16f0*/  UMOV UR6, UR7 ;  /* 0x0000000700067c82 */ /* 0x000fc40008000000 */
[----:B------:R-:W-:Y:S01]  /*1700*/  UMOV UR4, UR5 ;  /* 0x0000000500047c82 */ /* 0x000fe20008000000 */
[----:B------:R-:W-:Y:S02]  /*1710*/  USHF.R.U32.HI UR6, URZ, UR9, UR6 ;  /* 0x00000009ff067299 */ /* 0x000fe40008011606 */
[----:B---3--:R-:W-:Y:S02]  /*1720*/  USHF.R.U32.HI UR4, URZ, UR13, UR4 ;  /* 0x0000000dff047299 */ /* 0x008fe40008011604 */
[----:B------:R-:W-:Y:S02]  /*1730*/  USEL UR5, UR20, UR6, !UP2 ;  /* 0x0000000614057287 */ /* 0x000fe4000d000000 */
[----:B------:R-:W-:-:S04]  /*1740*/  USEL UR4, UR24, UR4, !UP1 ;  /* 0x0000000418047287 */ /* 0x000fc8000c800000 */
[----:B------:R-:W-:Y:S02]  /*1750*/  UIADD3 UR6, UPT, UPT, UR5, -UR4, URZ ;  /* 0x8000000405067290 */ /* 0x000fe4000fffe0ff */
[----:B------:R-:W-:Y:S02]  /*1760*/  UIADD3 UR4, UPT, UPT, -UR5, UR4, URZ ;  /* 0x0000000405047290 */ /* 0x000fe4000fffe1ff */
[----:B------:R-:W-:Y:S02]  /*1770*/  UIMAD UR24, UR6, UR10, UR24 ;  /* 0x0000000a061872a4 */ /* 0x000fe4000f8e0218 */
[----:B------:R-:W-:-:S12]  /*1780*/  UIMAD UR20, UR4, UR12, UR20 ;  /* 0x0000000c041472a4 */ /* 0x000fd8000f8e0214 */
.L_x_19:
[----:B------:R-:W-:Y:S05]  /*1790*/  BRA.U !UP5, `(.L_x_20) ;  /* 0x000000010d0c7547 */ /* 0x000fea000b800000 */
[----:B------:R-:W-:Y:S01]  /*17a0*/  UCGABAR_WAIT ;  /* 0x0000000000007dc7 */ /* 0x000fe20008000000 */
[----:B------:R-:W-:Y:S01]  /*17b0*/  CCTL.IVALL ;  /* 0x00000000ff00798f */ /* 0x000fe20002000000 */
[----:B------:R-:W-:Y:S05]  /*17c0*/  BRA `(.L_x_21) ;  /* 0x0000000000047947 */ /* 0x000fea0003800000 */
.L_x_20:
[----:B------:R-:W-:Y:S06]  /*17d0*/  BAR.SYNC.DEFER_BLOCKING 0x0 ;  /* 0x0000000000007b1d */ /* 0x000fec0000010000 */
.L_x_21:
[----:B------:R-:W-:Y:S05]  /*17e0*/  BRA.U UP0, `(.L_x_22) ;  /* 0x0000001500b47547 */ /* 0x000fea000b800000 */
[----:B------:R-:W1:Y:S01]  /*17f0*/  LDCU UR6, c[0x0][0x38c] ;  /* 0x00007180ff0677ac */ /* 0x000e620008000800 */
[----:B------:R-:W-:Y:S01]  /*1800*/  PLOP3.LUT P2, PT, PT, PT, UP3, 0x80, 0x8 ;  /* 0x000000000008781c */ /* 0x000fe20003f4f038 */
[----:B------:R-:W-:Y:S01]  /*1810*/  IMAD.MOV.U32 R12, RZ, RZ, 0x1 ;  /* 0x00000001ff0c7424 */ /* 0x000fe200078e00ff */
[----:B------:R-:W-:Y:S02]  /*1820*/  ISETP.NE.AND P3, PT, R0, RZ, P4 ;  /* 0x000000ff0000720c */ /* 0x000fe40002765270 */
[----:B------:R-:W-:Y:S02]  /*1830*/  CS2R R10, SRZ ;  /* 0x00000000000a7805 */ /* 0x000fe4000001ff00 */
[----:B------:R-:W-:Y:S01]  /*1840*/  PLOP3.LUT P2, PT, P2, PT, PT, 0x8, 0x80 ;  /* 0x000000000080781c */ /* 0x000fe2000174e170 */
[----:B------:R-:W-:Y:S01]  /*1850*/  IMAD.MOV.U32 R9, RZ, RZ, RZ ;  /* 0x000000ffff097224 */ /* 0x000fe200078e00ff */
[----:B------:R-:W2:Y:S01]  /*1860*/  LDCU UR49, c[0x0][0x370] ;  /* 0x00006e00ff3177ac */ /* 0x000ea20008000800 */
[----:B------:R-:W-:Y:S01]  /*1870*/  IMAD.MOV.U32 R8, RZ, RZ, 0x1 ;  /* 0x00000001ff087424 */ /* 0x000fe200078e00ff */
[----:B------:R-:W3:Y:S01]  /*1880*/  LDCU.64 UR42, c[0x0][0x348] ;  /* 0x00006900ff2a77ac */ /* 0x000ee20008000a00 */
[----:B------:R-:W-:Y:S01]  /*1890*/  ULEA.HI UR53, UR37, UR55, URZ, 0x1a ;  /* 0x0000003725357291 */ /* 0x000fe2000f8fd0ff */
[----:B------:R-:W4:Y:S01]  /*18a0*/  LDCU UR48, c[0x0][0x374] ;  /* 0x00006e80ff3077ac */ /* 0x000f220008000800 */
[----:B-1----:R-:W-:-:S02]  /*18b0*/  UIADD3 UR5, UPT, UPT, UR6, 0x7f, URZ ;  /* 0x0000007f06057890 */ /* 0x002fc4000fffe0ff */
[----:B------:R-:W-:Y:S02]  /*18c0*/  UIADD3 UR56, UPT, UPT, UR6, 0xfe, URZ ;  /* 0x000000fe06387890 */ /* 0x000fe4000fffe0ff */
[----:B------:R-:W-:Y:S01]  /*18d0*/  USHF.R.S32.HI UR4, URZ, 0x1f, UR5 ;  /* 0x0000001fff047899 */ /* 0x000fe20008011405 */
[----:B------:R-:W-:-:S03]  /*18e0*/  UMOV UR29, URZ ;  /* 0x000000ff001d7c82 */ /* 0x000fc60008000000 */
[----:B------:R-:W-:Y:S02]  /*18f0*/  ULEA.HI UR4, UR4, UR5, URZ, 0x7 ;  /* 0x0000000504047291 */ /* 0x000fe4000f8f38ff */
[----:B------:R-:W-:Y:S02]  /*1900*/  UIADD3 UR5, UPT, UPT, UR6, -0x1, URZ ;  /* 0xffffffff06057890 */ /* 0x000fe4000fffe0ff */
[----:B------:R-:W-:Y:S02]  /*1910*/  USHF.R.S32.HI UR51, URZ, 0x7, UR4 ;  /* 0x00000007ff337899 */ /* 0x000fe40008011404 */
[----:B------:R-:W-:Y:S02]  /*1920*/  UISETP.GE.U32.AND UP1, UPT, UR5, -0xff, UPT ;  /* 0xffffff010500788c */ /* 0x000fe4000bf26070 */
[----:B------:R-:W-:-:S04]  /*1930*/  UISETP.LT.U32.AND UP0, UPT, UR51, 0x6, UPT ;  /* 0x000000063300788c */ /* 0x000fc8000bf01070 */
[----:B------:R-:W-:Y:S02]  /*1940*/  USEL UR50, UR51, 0x6, UP0 ;  /* 0x0000000633327887 */ /* 0x000fe40008000000 */
[----:B------:R-:W-:Y:S02]  /*1950*/  UISETP.NE.AND UP0, UPT, UR21, URZ, UPT ;  /* 0x000000ff1500728c */ /* 0x000fe4000bf05270 */
[----:B------:R-:W-:Y:S02]  /*1960*/  UIADD3 UR4, UPT, UPT, UR50, -0x1, URZ ;  /* 0xffffffff32047890 */ /* 0x000fe4000fffe0ff */
[----:B------:R-:W-:Y:S02]  /*1970*/  @UP1 UIADD3 UR4, UPT, UPT, UR50, URZ, URZ ;  /* 0x000000ff32041290 */ /* 0x000fe4000fffe0ff */
[----:B------:R-:W-:Y:S02]  /*1980*/  USEL UR38, UR46, 0x2, UP0 ;  /* 0x000000022e267887 */ /* 0x000fe40008000000 */
[----:B------:R-:W-:-:S02]  /*1990*/  UIADD3 UR54, UPT, UPT, UR51, -UR50, URZ ;  /* 0x8000003233367290 */ /* 0x000fc4000fffe0ff */
[----:B------:R-:W-:Y:S02]  /*19a0*/  UIADD3 UR39, UPT, UPT, UR4, 0x1, URZ ;  /* 0x0000000104277890 */ /* 0x000fe4000fffe0ff */
[----:B--234-:R-:W-:-:S12]  /*19b0*/  UIADD3 UR52, UPT, UPT, -UR4, URZ, URZ ;  /* 0x000000ff04347290 */ /* 0x01cfd8000fffe1ff */
.L_x_46:
[----:B------:R-:W-:Y:S01]  /*19c0*/  UISETP.NE.AND UP0, UPT, UR47, URZ, UPT ;  /* 0x000000ff2f00728c */ /* 0x000fe2000bf05270 */
[----:B------:R-:W1:Y:S08]  /*19d0*/  S2UR UR47, SR_CgaCtaId ;  /* 0x00000000002f79c3 */ /* 0x000e700000008800 */
[----:B---3--:R-:W-:Y:S05]  /*19e0*/  BRA.U UP0, `(.L_x_23) ;  /* 0x0000000100347547 */ /* 0x008fea000b800000 */
[----:B------:R-:W2:Y:S01]  /*19f0*/  S2R R0, SR_CgaCtaId ;  /* 0x0000000000007919 */ /* 0x000ea20000008800 */
[----:B------:R-:W-:-:S04]  /*1a00*/  MOV R2, 0x400 ;  /* 0x0000040000027802 */ /* 0x000fc80000000f00 */
[----:B--2---:R-:W-:Y:S02]  /*1a10*/  LEA R0, R0, R2, 0x18 ;  /* 0x0000000200007211 */ /* 0x004fe400078ec0ff */
[----:B------:R-:W-:-:S03]  /*1a20*/  SHF.L.U32 R2, R8, 0x1f, RZ ;  /* 0x0000001f08027819 */ /* 0x000fc600000006ff */
[----:B------:R-:W-:-:S04]  /*1a30*/  IMAD R0, R9, 0x8, R0 ;  /* 0x0000000809007824 */ /* 0x000fc800078e0200 */
[----:B------:R-:W2:Y:S02]  /*1a40*/  SYNCS.PHASECHK.TRANS64.TRYWAIT P0, [R0+URZ+0x120], R2 ;  /* 0x00012002000075a7 */ /* 0x000ea400080011ff */
[----:B--2---:R-:W-:Y:S05]  /*1a50*/  @!P0 BRA `(.L_x_24) ;  /* 0x0000007800388947 */ /* 0x004fea0003800000 */
.L_x_155:
[----:B------:R-:W-:Y:S01]  /*1a60*/  VIADD R9, R9, 0x1 ;  /* 0x0000000109097836 */ /* 0x000fe20000000000 */
[----:B------:R2:W-:Y:S04]  /*1a70*/  SYNCS.ARRIVE.TRANS64.A1T0 RZ, [R0+URZ+0x110], RZ ;  /* 0x000110ff00ff79a7 */ /* 0x0005e800081000ff */
[----:B------:R-:W-:-:S04]  /*1a80*/  ISETP.NE.AND P0, PT, R9, 0x2, PT ;  /* 0x000000020900780c */ /* 0x000fc80003f05270 */
[----:B------:R-:W-:Y:S02]  /*1a90*/  SEL R9, R9, RZ, P0 ;  /* 0x000000ff09097207 */ /* 0x000fe40000000000 */
[----:B--2---:R-:W-:-:S04]  /*1aa0*/  SEL R0, RZ, 0x1, P0 ;  /* 0x00000001ff007807 */ /* 0x004fc80000000000 */
[----:B------:R-:W-:-:S07]  /*1ab0*/  LOP3.LUT R8, R8, R0, RZ, 0x3c, !PT ;  /* 0x0000000008087212 */ /* 0x000fce00078e3cff */
.L_x_23:
[----:B------:R-:W-:Y:S01]  /*1ac0*/  UMOV UR21, 0x400 ;  /* 0x0000040000157882 */ /* 0x000fe20000000000 */
[----:B------:R-:W-:Y:S01]  /*1ad0*/  SHF.L.U32 R0, R12, 0x1f, RZ ;  /* 0x0000001f0c007819 */ /* 0x000fe200000006ff */
[----:B-1----:R-:W-:Y:S02]  /*1ae0*/  ULEA UR21, UR47, UR21, 0x18 ;  /* 0x000000152f157291 */ /* 0x002fe4000f8ec0ff */
[----:B------:R-:W-:Y:S02]  /*1af0*/  UISETP.GE.U32.AND UP0, UPT, UR56, 0xff, UPT ;  /* 0x000000ff3800788c */ /* 0x000fe4000bf06070 */
[----:B------:R-:W-:Y:S02]  /*1b00*/  ULEA UR4, UR29, UR21, 0x3 ;  /* 0x000000151d047291 */ /* 0x000fe4000f8e18ff */
[----:B------:R-:W-:Y:S01]  /*1b10*/  ULEA UR19, UR24, UR55, 0x7 ;  /* 0x0000003718137291 */ /* 0x000fe2000f8e38ff */
[----:B------:R-:W-:-:S06]  /*1b20*/  UMOV UR13, URZ ;  /* 0x000000ff000d7c82 */ /* 0x000fcc0008000000 */
[----:B------:R1:W2:Y:S01]  /*1b30*/  SYNCS.PHASECHK.TRANS64.TRYWAIT P1, [UR4+0x30], R0 ;  /* 0x00003000ff0075a7 */ /* 0x0002a20008021104 */
[----:B------:R-:W-:-:S04]  /*1b40*/  ULEA.HI UR4, UR20, UR20, URZ, 0x1 ;  /* 0x0000001414047291 */ /* 0x000fc8000f8f08ff */
[----:B------:R-:W-:-:S04]  /*1b50*/  USHF.L.U32 UR4, UR4, 0x6, URZ ;  /* 0x0000000604047899 */ /* 0x000fc800080006ff */
[----:B------:R-:W-:-:S04]  /*1b60*/  ULOP3.LUT UR35, UR4, 0xffffff80, URZ, 0xc0, !UPT ;  /* 0xffffff8004237892 */ /* 0x000fc8000f8ec0ff */
[----:B------:R-:W-:Y:S01]  /*1b70*/  UIADD3 UR35, UPT, UPT, UR53, UR35, URZ ;  /* 0x0000002335237290 */ /* 0x000fe2000fffe0ff */
[----:B------:R-:W-:Y:S11]  /*1b80*/  BRA.U !UP0, `(.L_x_25) ;  /* 0x0000000508107547 */ /* 0x000ff6000b800000 */
[----:B------:R-:W-:Y:S01]  /*1b90*/  UMOV UR30, UR52 ;  /* 0x00000034001e7c82 */ /* 0x000fe20008000000 */
[----:B------:R-:W-:Y:S01]  /*1ba0*/  UMOV UR6, UR29 ;  /* 0x0000001d00067c82 */ /* 0x000fe20008000000 */
[----:B------:R-:W-:-:S05]  /*1bb0*/  UMOV UR26, 0x40 ;  /* 0x00000040001a7882 */ /* 0x000fca0000000000 */
.L_x_33:
[----:B------:R-:W-:Y:S01]  /*1bc0*/  ULEA UR5, UR6, UR21, 0x3 ;  /* 0x0000001506057291 */ /* 0x000fe2000f8e18ff */
[----:B--2---:R-:W-:Y:S01]  /*1bd0*/  @P4 MOV R2, 0x10000 ;  /* 0x0001000000024802 */ /* 0x004fe20000000f00 */
[----:B--23--:R-:W-:Y:S10]  /*1be0*/  @P1 BRA `(.L_x_26) ;  /* 0x00000000000c1947 */ /* 0x00cff40003800000 */
[----:B------:R-:W-:-:S04]  /*1bf0*/  SHF.L.U32 R3, R12, 0x1f, RZ ;  /* 0x0000001f0c037819 */ /* 0x000fc800000006ff */
[----:B------:R-:W2:Y:S02]  /*1c00*/  SYNCS.PHASECHK.TRANS64.TRYWAIT P0, [UR5+0x30], R3 ;  /* 0x00003003ff0075a7 */ /* 0x000ea40008001105 */
[----:B--2---:R-:W-:Y:S05]  /*1c10*/  @!P0 BRA `(.L_x_27) ;  /* 0x0000007400dc8947 */ /* 0x004fea0003800000 */
.L_x_26:
[----:B------:R2:W-:Y:S01]  /*1c20*/  @P4 SYNCS.ARRIVE.TRANS64 RZ, [UR5], R2 ;  /* 0x00000002ffff49a7 */ /* 0x0005e20008000005 */
[----:B------:R-:W-:Y:S02]  /*1c30*/  ULOP3.LUT UR4, UR38, 0x2, URZ, 0xfc, !UPT ;  /* 0x0000000226047892 */ /* 0x000fe4000f8efcff */
[----:B------:R-:W-:Y:S02]  /*1c40*/  UIADD3 UR30, UPT, UPT, UR30, 0x1, URZ ;  /* 0x000000011e1e7890 */ /* 0x000fe4000fffe0ff */
[----:B------:R-:W-:Y:S02]  /*1c50*/  UISETP.NE.AND UP0, UPT, UR4, 0x2, UPT ;  /* 0x000000020400788c */ /* 0x000fe4000bf05270 */
[----:B------:R-:W-:-:S07]  /*1c60*/  UISETP.NE.AND UP2, UPT, UR30, 0x1, UPT ;  /* 0x000000011e00788c */ /* 0x000fce000bf45270 */
[----:B------:R-:W-:Y:S05]  /*1c70*/  BRA.U UP0, `(.L_x_28) ;  /* 0x0000000100047547 */ /* 0x000fea000b800000 */
[----:B------:R-:W-:Y:S05]  /*1c80*/  BPT.TRAP 0x1 ;  /* 0x000000040000795c */ /* 0x000fea0000300000 */
.L_x_28:
[----:B------:R-:W-:Y:S04]  /*1c90*/  BSSY.RECONVERGENT B0, `(.L_x_29) ;  /* 0x0000003000007945 */ /* 0x000fe80003800200 */
[----:B------:R-:W-:Y:S05]  /*1ca0*/  @!P3 BRA `(.L_x_30) ;  /* 0x000000000004b947 */ /* 0x000fea0003800000 */
[----:B------:R-:W-:Y:S05]  /*1cb0*/  BPT.TRAP 0x1 ;  /* 0x000000040000795c */ /* 0x000fea0000300000 */
.L_x_30:
[----:B------:R-:W-:Y:S05]  /*1cc0*/  BSYNC.RECONVERGENT B0 ;  /* 0x0000000000007941 */ /* 0x000fea0003800200 */
.L_x_29:
[----:B------:R-:W-:Y:S01]  /*1cd0*/  UIADD3 UR4, UPT, UPT, UR6, 0x1, URZ ;  /* 0x0000000106047890 */ /* 0x000fe2000fffe0ff */
[----:B------:R-:W-:Y:S01]  /*1ce0*/  BSSY.RECONVERGENT B0, `(.L_x_31) ;  /* 0x000002a000007945 */ /* 0x000fe20003800200 */
[----:B------:R-:W-:Y:S02]  /*1cf0*/  ELECT P0, URZ, PT ;  /* 0x0000000000ff782f */ /* 0x000fe40003800000 */
[----:B------:R-:W-:-:S04]  /*1d00*/  UISETP.NE.AND UP0, UPT, UR4, 0x6, UPT ;  /* 0x000000060400788c */ /* 0x000fc8000bf05270 */
[----:B------:R-:W-:Y:S02]  /*1d10*/  USEL UR7, URZ, 0x1, UP0 ;  /* 0x00000001ff077887 */ /* 0x000fe40008000000 */
[----:B------:R-:W-:-:S04]  /*1d20*/  USEL UR29, UR4, URZ, UP0 ;  /* 0x000000ff041d7287 */ /* 0x000fc80008000000 */
[----:B------:R-:W-:Y:S01]  /*1d30*/  ULEA UR4, UR29, UR21, 0x3 ;  /* 0x000000151d047291 */ /* 0x000fe2000f8e18ff */
[----:B------:R-:W-:-:S04]  /*1d40*/  LOP3.LUT R12, R12, UR7, RZ, 0x3c, !PT ;  /* 0x000000070c0c7c12 */ /* 0x000fc8000f8e3cff */
[----:B-1----:R-:W-:-:S04]  /*1d50*/  SHF.L.U32 R0, R12, 0x1f, RZ ;  /* 0x0000001f0c007819 */ /* 0x002fc800000006ff */
[----:B------:R1:W3:Y:S01]  /*1d60*/  SYNCS.PHASECHK.TRANS64.TRYWAIT P1, [UR4+0x30], R0 ;  /* 0x00003000ff0075a7 */ /* 0x0002e20008021104 */
[----:B------:R-:W-:Y:S05]  /*1d70*/  @!P0 BRA `(.L_x_32) ;  /* 0x0000000000808947 */ /* 0x000fea0003800000 */
[----:B------:R-:W-:Y:S02]  /*1d80*/  USHF.L.U32 UR4, UR6, 0xe, URZ ;  /* 0x0000000e06047899 */ /* 0x000fe400080006ff */
[----:B------:R-:W-:Y:S02]  /*1d90*/  UIADD3 UR22, UP1, UPT, UR42, 0x80, URZ ;  /* 0x000000802a167890 */ /* 0x000fe4000ff3e0ff */
[----:B------:R-:W-:Y:S02]  /*1da0*/  ULEA UR24, UR37, UR4, 0x1 ;  /* 0x0000000425187291 */ /* 0x000fe4000f8e08ff */
[----:B------:R-:W-:Y:S02]  /*1db0*/  UIADD3 UR14, UP0, UPT, UR42, 0x180, URZ ;  /* 0x000001802a0e7890 */ /* 0x000fe4000ff1e0ff */
[----:B------:R-:W-:Y:S02]  /*1dc0*/  UIADD3 UR24, UPT, UPT, UR21, UR24, URZ ;  /* 0x0000001815187290 */ /* 0x000fe4000fffe0ff */
[----:B------:R-:W-:-:S02]  /*1dd0*/  UIADD3 UR4, UPT, UPT, UR21, UR4, URZ ;  /* 0x0000000415047290 */ /* 0x000fc4000fffe0ff */
[----:B------:R-:W-:Y:S02]  /*1de0*/  UIADD3 UR34, UPT, UPT, UR26, -0x40, URZ ;  /* 0xffffffc01a227890 */ /* 0x000fe4000fffe0ff */
[----:B------:R-:W-:Y:S02]  /*1df0*/  ULOP3.LUT UR33, UR5, 0xfefffff8, URZ, 0xc0, !UPT ;  /* 0xfefffff805217892 */ /* 0x000fe4000f8ec0ff */
[----:B------:R-:W-:Y:S02]  /*1e00*/  UIADD3.X UR23, UPT, UPT, URZ, UR43, URZ, UP1, !UPT ;  /* 0x0000002bff177290 */ /* 0x000fe40008ffe4ff */
[----:B------:R-:W-:Y:S02]  /*1e10*/  UIADD3 UR32, UPT, UPT, UR24, 0x4300, URZ ;  /* 0x0000430018207890 */ /* 0x000fe4000fffe0ff */
[----:B------:R-:W-:Y:S02]  /*1e20*/  UPRMT UR7, URZ, 0x5410, UR31 ;  /* 0x00005410ff077896 */ /* 0x000fe4000800001f */
[----:B------:R-:W-:-:S02]  /*1e30*/  UIADD3 UR24, UPT, UPT, UR24, 0x6300, URZ ;  /* 0x0000630018187890 */ /* 0x000fc4000fffe0ff */
[----:B------:R-:W-:Y:S02]  /*1e40*/  UIADD3.X UR15, UPT, UPT, URZ, UR43, URZ, UP0, !UPT ;  /* 0x0000002bff0f7290 */ /* 0x000fe400087fe4ff */
[----:B------:R-:W-:Y:S02]  /*1e50*/  UIADD3 UR16, UPT, UPT, UR4, 0x1c300, URZ ;  /* 0x0001c30004107890 */ /* 0x000fe4000fffe0ff */
[----:B------:R-:W-:Y:S01]  /*1e60*/  UIADD3 UR8, UPT, UPT, UR4, 0x1e300, URZ ;  /* 0x0001e30004087890 */ /* 0x000fe2000fffe0ff */
[----:B------:R-:W-:Y:S01]  /*1e70*/  UMOV UR40, 0x0 ;  /* 0x0000000000287882 */ /* 0x000fe20000000000 */
[----:B------:R-:W-:Y:S01]  /*1e80*/  UMOV UR41, 0x10000000 ;  /* 0x1000000000297882 */ /* 0x000fe20000000000 */
[----:B------:R-:W-:Y:S01]  /*1e90*/  UMOV UR27, UR35 ;  /* 0x00000023001b7c82 */ /* 0x000fe20008000000 */
[----:B------:R-:W-:Y:S01]  /*1ea0*/  UMOV UR28, UR36 ;  /* 0x00000024001c7c82 */ /* 0x000fe20008000000 */
[----:B------:R-:W-:Y:S01]  /*1eb0*/  UMOV UR25, UR33 ;  /* 0x0000002100197c82 */ /* 0x000fe20008000000 */
[----:B------:R-:W-:Y:S01]  /*1ec0*/  UMOV UR20, UR36 ;  /* 0x0000002400147c82 */ /* 0x000fe20008000000 */
[----:B------:R-:W-:Y:S01]  /*1ed0*/  UMOV UR17, UR33 ;  /* 0x0000002100117c82 */ /* 0x000fe20008000000 */
[----:B------:R-:W-:Y:S01]  /*1ee0*/  UMOV UR18, UR34 ;  /* 0x0000002200127c82 */ /* 0x000fe20008000000 */
[----:B------:R4:W-:Y:S01]  /*1ef0*/  UTMALDG.3D.MULTICAST.2CTA [UR32], [UR22], UR7, desc[UR40] ;  /* 0x00002820160073b4 */ /* 0x0009e20008211807 */
[----:B------:R-:W-:Y:S01]  /*1f00*/  UMOV UR10, UR26 ;  /* 0x0000001a000a7c82 */ /* 0x000fe20008000000 */
[----:B------:R-:W-:Y:S01]  /*1f10*/  UMOV UR11, UR19 ;  /* 0x00000013000b7c82 */ /* 0x000fe20008000000 */
[----:B------:R-:W-:Y:S01]  /*1f20*/  UMOV UR12, UR36 ;  /* 0x00000024000c7c82 */ /* 0x000fe20008000000 */
[----:B------:R-:W-:Y:S01]  /*1f30*/  UMOV UR9, UR33 ;  /* 0x0000002100097c82 */ /* 0x000fe20008000000 */
[----:B------:R4:W-:Y:S01]  /*1f40*/  UTMALDG.3D.MULTICAST.2CTA [UR24], [UR22], UR7, desc[UR40] ;  /* 0x00002818160073b4 */ /* 0x0009e20008211807 */
[----:B------:R4:W-:Y:S01]  /*1f50*/  UTMALDG.3D.2CTA [UR16], [UR14], desc[UR40] ;  /* 0x000028100e0075b4 */ /* 0x0009e20008211000 */
[----:B------:R4:W-:Y:S02]  /*1f60*/  UTMALDG.3D.2CTA [UR8], [UR14], desc[UR40] ;  /* 0x000028080e0075b4 */ /* 0x0009e40008211000 */
[----:B----4-:R-:W-:Y:S01]  /*1f70*/  NOP ;  /* 0x0000000000007918 */ /* 0x010fe20000000000 */
.L_x_32:
[----:B------:R-:W-:Y:S05]  /*1f80*/  BSYNC.RECONVERGENT B0 ;  /* 0x0000000000007941 */ /* 0x000fea0003800200 */
.L_x_31:
[----:B------:R-:W-:Y:S01]  /*1f90*/  UIADD3 UR26, UPT, UPT, UR26, 0x80, URZ ;  /* 0x000000801a1a7890 */ /* 0x000fe2000fffe0ff */
[----:B------:R-:W-:Y:S01]  /*1fa0*/  UMOV UR6, UR29 ;  /* 0x0000001d00067c82 */ /* 0x000fe20008000000 */
[----:B------:R-:W-:Y:S01]  /*1fb0*/  UMOV UR13, UR39 ;  /* 0x00000027000d7c82 */ /* 0x000fe20008000000 */
[----:B------:R-:W-:Y:S09]  /*1fc0*/  BRA.U UP2, `(.L_x_33) ;  /* 0xfffffff902fc7547 */ /* 0x000ff2000b83ffff */
.L_x_25:
[----:B------:R-:W-:Y:S01]  /*1fd0*/  ULEA UR4, UR29, UR21, 0x3 ;  /* 0x000000151d047291 */ /* 0x000fe2000f8e18ff */
[----:B-1----:R-:W-:Y:S01]  /*1fe0*/  SHF.L.U32 R0, R12, 0x1f, RZ ;  /* 0x0000001f0c007819 */ /* 0x002fe200000006ff */
[----:B------:R-:W-:Y:S01]  /*1ff0*/  @!P2 SYNCS.ARRIVE.TRANS64.A1T0 RZ, [UR21+0xa8], RZ ;  /* 0x0000a8ffffffa9a7 */ /* 0x000fe20008100015 */
[----:B------:R-:W-:-:S06]  /*2000*/  UISETP.GT.AND UP0, UPT, UR51, UR50, UPT ;  /* 0x000000323300728c */ /* 0x000fcc000bf04270 */
[----:B--23--:R1:W2:Y:S03]  /*2010*/  SYNCS.PHASECHK.TRANS64.TRYWAIT P1, [UR4+0x30], R0 ;  /* 0x00003000ff0075a7 */ /* 0x00c2a60008021104 */
[----:B------:R-:W-:Y:S05]  /*2020*/  BRA.U !UP0, `(.L_x_34) ;  /* 0x0000000508087547 */ /* 0x000fea000b800000 */
[----:B------:R-:W-:Y:S01]  /*2030*/  UIADD3 UR30, UPT, UPT, UR54, UR13, URZ ;  /* 0x0000000d361e7290 */ /* 0x000fe2000fffe0ff */
[----:B------:R-:W-:-:S11]  /*2040*/  UMOV UR7, UR29 ;  /* 0x0000001d00077c82 */ /* 0x000fd60008000000 */
.L_x_42:
[----:B------:R-:W-:Y:S01]  /*2050*/  ULEA UR6, UR7, UR21, 0x3 ;  /* 0x0000001507067291 */ /* 0x000fe2000f8e18ff */
[----:B--2---:R-:W-:Y:S01]  /*2060*/  @P4 MOV R2, 0x10000 ;  /* 0x0001000000024802 */ /* 0x004fe20000000f00 */
[----:B--23--:R-:W-:Y:S10]  /*2070*/  @P1 BRA `(.L_x_35) ;  /* 0x00000000000c1947 */ /* 0x00cff40003800000 */
[----:B------:R-:W-:-:S04]  /*2080*/  SHF.L.U32 R3, R12, 0x1f, RZ ;  /* 0x0000001f0c037819 */ /* 0x000fc800000006ff */
[----:B------:R-:W2:Y:S02]  /*2090*/  SYNCS.PHASECHK.TRANS64.TRYWAIT P0, [UR6+0x30], R3 ;  /* 0x00003003ff0075a7 */ /* 0x000ea40008001106 */
[----:B--2---:R-:W-:Y:S05]  /*20a0*/  @!P0 BRA `(.L_x_36) ;  /* 0x0000007000d08947 */ /* 0x004fea0003800000 */
.L_x_35:
[----:B------:R2:W-:Y:S01]  /*20b0*/  @P4 SYNCS.ARRIVE.TRANS64 RZ, [UR6], R2 ;  /* 0x00000002ffff49a7 */ /* 0x0005e20008000006 */
[----:B------:R-:W-:-:S04]  /*20c0*/  ULOP3.LUT UR4, UR38, 0x2, URZ, 0xfc, !UPT ;  /* 0x0000000226047892 */ /* 0x000fc8000f8efcff */
[----:B------:R-:W-:-:S09]  /*20d0*/  UISETP.NE.AND UP0, UPT, UR4, 0x2, UPT ;  /* 0x000000020400788c */ /* 0x000fd2000bf05270 */
[----:B------:R-:W-:Y:S05]  /*20e0*/  BRA.U UP0, `(.L_x_37) ;  /* 0x0000000100047547 */ /* 0x000fea000b800000 */
[----:B------:R-:W-:Y:S05]  /*20f0*/  BPT.TRAP 0x1 ;  /* 0x000000040000795c */ /* 0x000fea0000300000 */
.L_x_37:
[----:B------:R-:W-:Y:S04]  /*2100*/  BSSY.RECONVERGENT B0, `(.L_x_38) ;  /* 0x0000003000007945 */ /* 0x000fe80003800200 */
[----:B------:R-:W-:Y:S05]  /*2110*/  @!P3 BRA `(.L_x_39) ;  /* 0x000000000004b947 */ /* 0x000fea0003800000 */
[----:B------:R-:W-:Y:S05]  /*2120*/  BPT.TRAP 0x1 ;  /* 0x000000040000795c */ /* 0x000fea0000300000 */
.L_x_39:
[----:B------:R-:W-:Y:S05]  /*2130*/  BSYNC.RECONVERGENT B0 ;  /* 0x0000000000007941 */ /* 0x000fea0003800200 */
.L_x_38:
        /* <DEDUP_REMOVED lines=14> */
[----:B------:R-:W-:Y:S02]  /*2220*/  USHF.L.U32 UR34, UR13, 0x7, URZ ;  /* 0x000000070d227899 */ /* 0x000fe400080006ff */
[----:B------:R-:W-:Y:S02]  /*2230*/  UIADD3 UR24, UPT, UPT, UR21, UR24, URZ ;  /* 0x0000001815187290 */ /* 0x000fe4000fffe0ff */
[----:B------:R-:W-:-:S02]  /*2240*/  UIADD3 UR22, UP0, UPT, UR42, 0x180, URZ ;  /* 0x000001802a167890 */ /* 0x000fc4000ff1e0ff */
[----:B------:R-:W-:Y:S02]  /*2250*/  UIADD3 UR4, UPT, UPT, UR21, UR4, URZ ;  /* 0x0000000415047290 */ /* 0x000fe4000fffe0ff */
[----:B------:R-:W-:Y:S02]  /*2260*/  ULOP3.LUT UR33, UR6, 0xfefffff8, URZ, 0xc0, !UPT ;  /* 0xfefffff806217892 */ /* 0x000fe4000f8ec0ff */
[----:B------:R-:W-:Y:S02]  /*2270*/  UIADD3.X UR15, UPT, UPT, URZ, UR43, URZ, UP1, !UPT ;  /* 0x0000002bff0f7290 */ /* 0x000fe40008ffe4ff */
[----:B------:R-:W-:Y:S02]  /*2280*/  UIADD3 UR32, UPT, UPT, UR24, 0x4300, URZ ;  /* 0x0000430018207890 */ /* 0x000fe4000fffe0ff */
[----:B------:R-:W-:Y:S02]  /*2290*/  UPRMT UR5, URZ, 0x5410, UR31 ;  /* 0x00005410ff057896 */ /* 0x000fe4000800001f */
[----:B------:R-:W-:-:S02]  /*22a0*/  UIADD3 UR26, UPT, UPT, UR34, 0x40, URZ ;  /* 0x00000040221a7890 */ /* 0x000fc4000fffe0ff */
[----:B------:R-:W-:Y:S02]  /*22b0*/  UIADD3 UR24, UPT, UPT, UR24, 0x6300, URZ ;  /* 0x0000630018187890 */ /* 0x000fe4000fffe0ff */
        /* <DEDUP_REMOVED lines=20> */
.L_x_41:
[----:B------:R-:W-:Y:S05]  /*2400*/  BSYNC.RECONVERGENT B0 ;  /* 0x0000000000007941 */ /* 0x000fea0003800200 */
.L_x_40:
[----:B------:R-:W-:Y:S01]  /*2410*/  UIADD3 UR13, UPT, UPT, UR13, 0x1, URZ ;  /* 0x000000010d0d7890 */ /* 0x000fe2000fffe0ff */
[----:B------:R-:W-:-:S03]  /*2420*/  UMOV UR7, UR29 ;  /* 0x0000001d00077c82 */ /* 0x000fc60008000000 */
[----:B------:R-:W-:-:S09]  /*2430*/  UISETP.NE.AND UP0, UPT, UR13, UR30, UPT ;  /* 0x0000001e0d00728c */ /* 0x000fd2000bf05270 */
[----:B------:R-:W-:Y:S05]  /*2440*/  BRA.U UP0, `(.L_x_42) ;  /* 0xfffffffd00007547 */ /* 0x000fea000b83ffff */
.L_x_34:
[C---:B------:R-:W-:Y:S01]  /*2450*/  LEA R3, R11.reuse, UR21, 0x3 ;  /* 0x000000150b037c11 */ /* 0x040fe2000f8e18ff */
[----:B------:R-:W-:Y:S01]  /*2460*/  NOP ;  /* 0x0000000000007918 */ /* 0x000fe20000000000 */
[----:B-1----:R-:W-:Y:S02]  /*2470*/  SHF.L.U32 R0, R10, 0x1f, RZ ;  /* 0x0000001f0a007819 */ /* 0x002fe400000006ff */
[----:B------:R-:W-:Y:S02]  /*2480*/  LEA R4, R11, UR21, 0x4 ;  /* 0x000000150b047c11 */ /* 0x000fe4000f8e20ff */
[----:B------:R-:W1:Y:S02]  /*2490*/  SYNCS.PHASECHK.TRANS64.TRYWAIT P0, [R3+URZ+0xb0], R0 ;  /* 0x0000b000030075a7 */ /* 0x000e6400080011ff */
[----:B-1----:R-:W-:Y:S05]  /*24a0*/  @!P0 BRA `(.L_x_43) ;  /* 0x0000006c00e88947 */ /* 0x002fea0003800000 */
.L_x_158:
[----:B------:R-:W4:Y:S01]  /*24b0*/  LDS.128 R4, [R4+0x140] ;  /* 0x0001400004047984 */ /* 0x000f220000000c00 */
[----:B------:R-:W-:Y:S01]  /*24c0*/  UISETP.GE.AND UP0, UPT, UR45, 0x1, UPT ;  /* 0x000000012d00788c */ /* 0x000fe2000bf06270 */
[----:B------:R-:W-:Y:S01]  /*24d0*/  @!PT LDS RZ, [RZ] ;  /* 0x00000000fffff984 */ /* 0x000fe20000000800 */
[----:B------:R-:W-:Y:S01]  /*24e0*/  @!PT LDS RZ, [RZ] ;  /* 0x00000000fffff984 */ /* 0x000fe20000000800 */
[----:B------:R-:W-:Y:S01]  /*24f0*/  @!PT LDS RZ, [RZ] ;  /* 0x00000000fffff984 */ /* 0x000fe20000000800 */
[----:B------:R-:W-:Y:S01]  /*2500*/  @!PT LDS RZ, [RZ] ;  /* 0x00000000fffff984 */ /* 0x000fe20000000800 */
[----:B------:R1:W-:Y:S06]  /*2510*/  MEMBAR.ALL.CTA ;  /* 0x0000000000007992 */ /* 0x0003ec0000008000 */
[----:B-1----:R-:W1:Y:S01]  /*2520*/  FENCE.VIEW.ASYNC.S ;  /* 0x00000000000073c6 */ /* 0x002e620000000000 */
[----:B----4-:R-:W-:-:S13]  /*2530*/  LOP3.LUT P0, RZ, R6, 0x1, RZ, 0xc0, !PT ;  /* 0x0000000106ff7812 */ /* 0x010fda000780c0ff */
[----:B-1----:R-:W-:Y:S01]  /*2540*/  VOTEU.ANY UP1, P0 ;  /* 0x0000000000ff7886 */ /* 0x002fe20000020100 */
[----:B------:R-:W-:-:S13]  /*2550*/  PLOP3.LUT P0, PT, PT, PT, UP1, 0x80, 0x8 ;  /* 0x000000000008781c */ /* 0x000fda0003f0f018 */
[----:B------:R-:W-:Y:S02]  /*2560*/  @P0 LOP3.LUT R0, R5, 0xffff, RZ, 0xc0, !PT ;  /* 0x0000ffff05000812 */ /* 0x000fe400078ec0ff */
[----:B--2---:R-:W-:Y:S02]  /*2570*/  @P0 MOV R2, R4 ;  /* 0x0000000400020202 */ /* 0x004fe40000000f00 */
[----:B------:R-:W-:Y:S01]  /*2580*/  @P0 R2UR UR5, R0 ;  /* 0x00000000000502ca */ /* 0x000fe200000e0000 */
[----:B------:R-:W-:Y:S01]  /*2590*/  VIADD R0, R3, 0xc0 ;  /* 0x000000c003007836 */ /* 0x000fe20000000000 */
[----:B------:R-:W-:Y:S02]  /*25a0*/  @P0 SHF.R.U32.HI R4, RZ, 0x10, R5 ;  /* 0x00000010ff040819 */ /* 0x000fe40000011605 */
[----:B------:R-:W-:Y:S02]  /*25b0*/  @P0 R2UR UR6, R2 ;  /* 0x00000000020602ca */ /* 0x000fe400000e0000 */
[----:B------:R-:W-:-:S02]  /*25c0*/  PRMT R0, RZ, 0x654, R0 ;  /* 0x00000654ff007816 */ /* 0x000fc40000000000 */
[----:B------:R-:W-:Y:S02]  /*25d0*/  @P0 R2UR UR4, R4 ;  /* 0x00000000040402ca */ /* 0x000fe400000e0000 */
[----:B------:R1:W-:Y:S03]  /*25e0*/  SYNCS.ARRIVE.TRANS64.RED.A1T0 RZ, [R0+URZ], RZ ;  /* 0x000000ff00ff79a7 */ /* 0x0003e600081004ff */
[----:B------:R-:W-:-:S04]  /*25f0*/  @UP1 UMOV UR44, UR5 ;  /* 0x00000005002c1c82 */ /* 0x000fc80008000000 */
[----:B------:R-:W-:-:S04]  /*2600*/  @UP1 UMOV UR46, UR6 ;  /* 0x00000006002e1c82 */ /* 0x000fc80008000000 */
[----:B------:R-:W-:Y:S01]  /*2610*/  @UP1 UMOV UR36, UR4 ;  /* 0x0000000400241c82 */ /* 0x000fe20008000000 */
[----:B------:R-:W-:Y:S05]  /*2620*/  BRA.U !UP0, `(.L_x_44) ;  /* 0x0000000108d47547 */ /* 0x000fea000b800000 */
[----:B------:R-:W2:Y:S01]  /*2630*/  LDCU.128 UR12, c[0x0][0xb10] ;  /* 0x00016200ff0c77ac */ /* 0x000ea20008000c00 */
[----:B------:R-:W4:Y:S01]  /*2640*/  LDCU UR22, c[0x0][0xb20] ;  /* 0x00016400ff1677ac */ /* 0x000f220008000800 */
[----:B------:R-:W3:Y:S01]  /*2650*/  LDCU UR20, c[0x0][0xb0c] ;  /* 0x00016180ff1477ac */ /* 0x000ee20008000800 */
[----:B------:R-:W1:Y:S01]  /*2660*/  LDCU.64 UR8, c[0x0][0xb28] ;  /* 0x00016500ff0877ac */ /* 0x000e620008000a00 */
[----:B------:R-:W-:Y:S02]  /*2670*/  UISETP.NE.AND UP3, UPT, UR45, 0x1, UPT ;  /* 0x000000012d00788c */ /* 0x000fe4000bf65270 */
[----:B--2---:R-:W-:Y:S02]  /*2680*/  UIMAD.WIDE.U32 UR6, UR48, UR15, URZ ;  /* 0x0000000f300672a5 */ /* 0x004fe4000f8e00ff */
[----:B------:R-:W-:Y:S02]  /*2690*/  UIMAD.WIDE.U32 UR4, UR49, UR12, URZ ;  /* 0x0000000c310472a5 */ /* 0x000fe4000f8e00ff */
[----:B------:R-:W-:-:S02]  /*26a0*/  UISETP.NE.AND UP0, UPT, UR14, 0x1, UPT ;  /* 0x000000010e00788c */ /* 0x000fc4000bf05270 */
[----:B------:R-:W-:Y:S01]  /*26b0*/  UIMAD.WIDE.U32 UR18, UR44, UR15, URZ ;  /* 0x0000000f2c1272a5 */ /* 0x000fe2000f8e00ff */
[----:B------:R-:W-:Y:S02]  /*26c0*/  UMOV UR6, UR7 ;  /* 0x0000000700067c82 */ /* 0x000fe40008000000 */
[----:B------:R-:W-:Y:S01]  /*26d0*/  UMOV UR4, UR5 ;  /* 0x0000000500047c82 */ /* 0x000fe20008000000 */
[----:B----4-:R-:W-:Y:S02]  /*26e0*/  USHF.R.U32.HI UR6, URZ, UR22, UR6 ;  /* 0x00000016ff067299 */ /* 0x010fe40008011606 */
[----:B---3--:R-:W-:Y:S02]  /*26f0*/  UISETP.NE.AND UP2, UPT, UR20, 0x1, UPT ;  /* 0x000000011400788c */ /* 0x008fe4000bf45270 */
[----:B------:R-:W-:Y:S02]  /*2700*/  USHF.R.U32.HI UR4, URZ, UR13, UR4 ;  /* 0x0000000dff047299 */ /* 0x000fe40008011604 */
[----:B------:R-:W-:-:S02]  /*2710*/  USEL UR5, UR48, UR6, !UP0 ;  /* 0x0000000630057287 */ /* 0x000fc4000c000000 */
[----:B------:R-:W-:Y:S02]  /*2720*/  USEL UR6, UR49, UR4, !UP2 ;  /* 0x0000000431067287 */ /* 0x000fe4000d000000 */
[----:B-1----:R-:W-:Y:S01]  /*2730*/  UIMAD.WIDE.U32 UR10, UR5, UR8, URZ ;  /* 0x00000008050a72a5 */ /* 0x002fe2000f8e00ff */
[----:B------:R-:W-:Y:S01]  /*2740*/  UMOV UR4, UR19 ;  /* 0x0000001300047c82 */ /* 0x000fe20008000000 */
[----:B------:R-:W-:Y:S02]  /*2750*/  UIMAD.WIDE.U32 UR16, UR46, UR12, URZ ;  /* 0x0000000c2e1072a5 */ /* 0x000fe4000f8e00ff */
[----:B------:R-:W-:-:S03]  /*2760*/  UIMAD.WIDE.U32 UR18, UR6, UR8, URZ ;  /* 0x00000008061272a5 */ /* 0x000fc6000f8e00ff */
[----:B------:R-:W-:Y:S01]  /*2770*/  UMOV UR10, UR11 ;  /* 0x0000000b000a7c82 */ /* 0x000fe20008000000 */
[----:B------:R-:W-:Y:S02]  /*2780*/  USHF.R.U32.HI UR4, URZ, UR22, UR4 ;  /* 0x00000016ff047299 */ /* 0x000fe40008011604 */
[----:B------:R-:W-:Y:S01]  /*2790*/  @UP3 USHF.R.U32.HI UR5, URZ, UR9, UR10 ;  /* 0x00000009ff053299 */ /* 0x000fe2000801160a */
[----:B------:R-:W-:Y:S01]  /*27a0*/  UMOV UR16, UR17 ;  /* 0x0000001100107c82 */ /* 0x000fe20008000000 */
[----:B------:R-:W-:Y:S01]  /*27b0*/  UMOV UR18, UR19 ;  /* 0x0000001300127c82 */ /* 0x000fe20008000000 */
[----:B------:R-:W-:Y:S02]  /*27c0*/  USHF.R.U32.HI UR13, URZ, UR13, UR16 ;  /* 0x0000000dff0d7299 */ /* 0x000fe40008011610 */
[----:B------:R-:W-:Y:S02]  /*27d0*/  USEL UR4, UR44, UR4, !UP0 ;  /* 0x000000042c047287 */ /* 0x000fe4000c000000 */
[----:B------:R-:W-:-:S02]  /*27e0*/  @UP3 USHF.R.U32.HI UR6, URZ, UR9, UR18 ;  /* 0x00000009ff063299 */ /* 0x000fc40008011612 */
[----:B------:R-:W-:Y:S02]  /*27f0*/  UIMAD UR7, UR45, UR5, URZ ;  /* 0x000000052d0772a4 */ /* 0x000fe4000f8e02ff */
[----:B------:R-:W-:Y:S02]  /*2800*/  USEL UR5, UR46, UR13, !UP2 ;  /* 0x0000000d2e057287 */ /* 0x000fe4000d000000 */
[----:B------:R-:W-:Y:S02]  /*2810*/  UIMAD UR10, UR45, UR6, URZ ;  /* 0x000000062d0a72a4 */ /* 0x000fe4000f8e02ff */
[----:B------:R-:W-:Y:S02]  /*2820*/  UISETP.GE.AND UP0, UPT, UR4, UR7, UPT ;  /* 0x000000070400728c */ /* 0x000fe4000bf06270 */
[----:B------:R-:W-:Y:S02]  /*2830*/  UIMAD.WIDE.U32 UR12, UR4, UR8, URZ ;  /* 0x00000008040c72a5 */ /* 0x000fe4000f8e00ff */
[----:B------:R-:W-:-:S02]  /*2840*/  UISETP.GE.OR UP0, UPT, UR5, UR10, UP0 ;  /* 0x0000000a0500728c */ /* 0x000fc40008706670 */
        /* <DEDUP_REMOVED lines=19> */
.L_x_44:
[----:B------:R-:W2:Y:S02]  /*2980*/  LDCU UR4, c[0x0][0xb30] ;  /* 0x00016600ff0477ac */ /* 0x000ea40008000800 */
[----:B--2---:R-:W-:-:S09]  /*2990*/  UISETP.NE.AND UP0, UPT, UR4, 0x1, UPT ;  /* 0x000000010400788c */ /* 0x004fd2000bf05270 */
[----:B------:R-:W-:Y:S05]  /*29a0*/  BRA.U UP0, `(.L_x_45) ;  /* 0x0000000100447547 */ /* 0x000fea000b800000 */
[----:B------:R-:W2:Y:S01]  /*29b0*/  LDCU.128 UR8, c[0x0][0xb10] ;  /* 0x00016200ff0877ac */ /* 0x000ea20008000c00 */
[----:B------:R-:W4:Y:S01]  /*29c0*/  LDCU UR12, c[0x0][0xb0c] ;  /* 0x00016180ff0c77ac */ /* 0x000f220008000800 */
[----:B------:R-:W1:Y:S01]  /*29d0*/  LDCU UR13, c[0x0][0xb20] ;  /* 0x00016400ff0d77ac */ /* 0x000e620008000800 */
[----:B--2---:R-:W-:Y:S02]  /*29e0*/  UIMAD.WIDE.U32 UR6, UR46, UR8, URZ ;  /* 0x000000082e0672a5 */ /* 0x004fe4000f8e00ff */
[----:B------:R-:W-:Y:S02]  /*29f0*/  UIMAD.WIDE.U32 UR4, UR44, UR11, URZ ;  /* 0x0000000b2c0472a5 */ /* 0x000fe4000f8e00ff */
[----:B----4-:R-:W-:Y:S02]  /*2a00*/  UISETP.NE.AND UP2, UPT, UR12, 0x1, UPT ;  /* 0x000000010c00788c */ /* 0x010fe4000bf45270 */
[----:B------:R-:W-:Y:S01]  /*2a10*/  UISETP.NE.AND UP0, UPT, UR10, 0x1, UPT ;  /* 0x000000010a00788c */ /* 0x000fe2000bf05270 */
[----:B------:R-:W-:-:S02]  /*2a20*/  UMOV UR6, UR7 ;  /* 0x0000000700067c82 */ /* 0x000fc40008000000 */
[----:B------:R-:W-:Y:S01]  /*2a30*/  UMOV UR4, UR5 ;  /* 0x0000000500047c82 */ /* 0x000fe20008000000 */
[----:B------:R-:W-:Y:S02]  /*2a40*/  USHF.R.U32.HI UR9, URZ, UR9, UR6 ;  /* 0x00000009ff097299 */ /* 0x000fe40008011606 */
[----:B-1----:R-:W-:Y:S02]  /*2a50*/  USHF.R.U32.HI UR4, URZ, UR13, UR4 ;  /* 0x0000000dff047299 */ /* 0x002fe40008011604 */
[----:B------:R-:W-:Y:S02]  /*2a60*/  USEL UR5, UR46, UR9, !UP2 ;  /* 0x000000092e057287 */ /* 0x000fe4000d000000 */
[----:B------:R-:W-:-:S04]  /*2a70*/  USEL UR4, UR44, UR4, !UP0 ;  /* 0x000000042c047287 */ /* 0x000fc8000c000000 */
[----:B------:R-:W-:Y:S02]  /*2a80*/  UIADD3 UR6, UPT, UPT, UR5, -UR4, URZ ;  /* 0x8000000405067290 */ /* 0x000fe4000fffe0ff */
[----:B------:R-:W-:Y:S02]  /*2a90*/  UIADD3 UR4, UPT, UPT, -UR5, UR4, URZ ;  /* 0x0000000405047290 */ /* 0x000fe4000fffe1ff */
[----:B------:R-:W-:Y:S02]  /*2aa0*/  UIMAD UR44, UR6, UR10, UR44 ;  /* 0x0000000a062c72a4 */ /* 0x000fe4000f8e022c */
[----:B------:R-:W-:-:S12]  /*2ab0*/  UIMAD UR46, UR4, UR12, UR46 ;  /* 0x0000000c042e72a4 */ /* 0x000fd8000f8e022e */
.L_x_45:
[----:B------:R-:W-:Y:S01]  /*2ac0*/  VIADD R11, R11, 0x1 ;  /* 0x000000010b0b7836 */ /* 0x000fe20000000000 */
[----:B------:R-:W-:Y:S01]  /*2ad0*/  R2UR UR4, R50 ;  /* 0x00000000320472ca */ /* 0x000fe200000e0000 */
[----:B------:R-:W-:Y:S01]  /*2ae0*/  UIADD3 UR24, UPT, UPT, UR44, UR63, URZ ;  /* 0x0000003f2c187290 */ /* 0x000fe2000fffe0ff */
[----:B------:R-:W-:Y:S02]  /*2af0*/  PLOP3.LUT P2, PT, PT, PT, PT, 0x80, 0x8 ;  /* 0x000000000008781c */ /* 0x000fe40003f4f070 */
[----:B------:R-:W-:-:S04]  /*2b00*/  ISETP.NE.AND P0, PT, R11, 0x2, PT ;  /* 0x000000020b00780c */ /* 0x000fc80003f05270 */
[----:B-1----:R-:W-:Y:S02]  /*2b10*/  SEL R0, RZ, 0x1, P0 ;  /* 0x00000001ff007807 */ /* 0x002fe40000000000 */
[----:B------:R-:W-:Y:S02]  /*2b20*/  SEL R11, R11, RZ, P0 ;  /* 0x000000ff0b0b7207 */ /* 0x000fe40000000000 */
[----:B------:R-:W-:Y:S01]  /*2b30*/  LOP3.LUT R10, R10, R0, RZ, 0x3c, !PT ;  /* 0x000000000a0a7212 */ /* 0x000fe200078e3cff */
[----:B------:R-:W-:Y:S01]  /*2b40*/  UIADD3 UR20, UPT, UPT, UR46, UR4, URZ ;  /* 0x000000042e147290 */ /* 0x000fe2000fffe0ff */
[----:B------:R-:W-:Y:S11]  /*2b50*/  BRA.U UP1, `(.L_x_46) ;  /* 0xffffffed01987547 */ /* 0x000ff6000b83ffff */
[----:B------:R-:W-:Y:S01]  /*2b60*/  UIADD3 UR21, UPT, UPT, UR21, 0x30, URZ ;  /* 0x0000003015157890 */ /* 0x000fe2000fffe0ff */
[----:B------:R-:W-:-:S03]  /*2b70*/  SHF.L.U32 R2, R12, 0x1f, RZ ;  /* 0x0000001f0c027819 */ /* 0x000fc600000006ff */
[----:B------:R-:W-:-:S09]  /*2b80*/  ULEA UR4, UR29, UR21, 0x3 ;  /* 0x000000151d047291 */ /* 0x000fd2000f8e18ff */
[----:B------:R-:W1:Y:S02]  /*2b90*/  SYNCS.PHASECHK.TRANS64.TRYWAIT P0, [UR4], R2 ;  /* 0x00000002ff0075a7 */ /* 0x000e640008001104 */
[----:B-1----:R-:W-:Y:S05]  /*2ba0*/  @!P0 BRA `(.L_x_47) ;  /* 0x00000068003c8947 */ /* 0x002fea0003800000 */
.L_x_160:
[----:B------:R-:W-:-:S04]  /*2bb0*/  UIADD3 UR4, UPT, UPT, UR29, 0x1, URZ ;  /* 0x000000011d047890 */ /* 0x000fc8000fffe0ff */
[----:B------:R-:W-:-:S04]  /*2bc0*/  UISETP.NE.AND UP0, UPT, UR4, 0x6, UPT ;  /* 0x000000060400788c */ /* 0x000fc8000bf05270 */
[----:B------:R-:W-:Y:S02]  /*2bd0*/  USEL UR6, URZ, 0x1, UP0 ;  /* 0x00000001ff067887 */ /* 0x000fe40008000000 */
[----:B------:R-:W-:-:S04]  /*2be0*/  USEL UR4, UR4, URZ, UP0 ;  /* 0x000000ff04047287 */ /* 0x000fc80008000000 */
[----:B------:R-:W-:Y:S01]  /*2bf0*/  ULEA UR5, UR4, UR21, 0x3 ;  /* 0x0000001504057291 */ /* 0x000fe2000f8e18ff */
[----:B-1----:R-:W-:-:S04]  /*2c00*/  LOP3.LUT R2, R12, UR6, RZ, 0x3c, !PT ;  /* 0x000000060c027c12 */ /* 0x002fc8000f8e3cff */
[----:B------:R-:W-:-:S04]  /*2c10*/  SHF.L.U32 R3, R2, 0x1f, RZ ;  /* 0x0000001f02037819 */ /* 0x000fc800000006ff */
[----:B------:R-:W1:Y:S02]  /*2c20*/  SYNCS.PHASECHK.TRANS64.TRYWAIT P0, [UR5], R3 ;  /* 0x00000003ff0075a7 */ /* 0x000e640008001105 */
[----:B-1----:R-:W-:Y:S05]  /*2c30*/  @!P0 BRA `(.L_x_48) ;  /* 0x0000006800308947 */ /* 0x002fea0003800000 */
.L_x_162:
[----:B------:R-:W-:-:S04]  /*2c40*/  UIADD3 UR4, UPT, UPT, UR4, 0x1, URZ ;  /* 0x0000000104047890 */ /* 0x000fc8000fffe0ff */
[----:B------:R-:W-:-:S04]  /*2c50*/  UISETP.NE.AND UP0, UPT, UR4, 0x6, UPT ;  /* 0x000000060400788c */ /* 0x000fc8000bf05270 */
[----:B------:R-:W-:Y:S02]  /*2c60*/  USEL UR6, URZ, 0x1, UP0 ;  /* 0x00000001ff067887 */ /* 0x000fe40008000000 */
[----:B------:R-:W-:-:S04]  /*2c70*/  USEL UR4, UR4, URZ, UP0 ;  /* 0x000000ff04047287 */ /* 0x000fc80008000000 */
[----:B------:R-:W-:Y:S01]  /*2c80*/  ULEA UR5, UR4, UR21, 0x3 ;  /* 0x0000001504057291 */ /* 0x000fe2000f8e18ff */
[----:B------:R-:W-:-:S04]  /*2c90*/  LOP3.LUT R2, R2, UR6, RZ, 0x3c, !PT ;  /* 0x0000000602027c12 */ /* 0x000fc8000f8e3cff */
[----:B-1----:R-:W-:-:S04]  /*2ca0*/  SHF.L.U32 R3, R2, 0x1f, RZ ;  /* 0x0000001f02037819 */ /* 0x002fc800000006ff */
[----:B------:R-:W1:Y:S02]  /*2cb0*/  SYNCS.PHASECHK.TRANS64.TRYWAIT P0, [UR5], R3 ;  /* 0x00000003ff0075a7 */ /* 0x000e640008001105 */
[----:B-1----:R-:W-:Y:S05]  /*2cc0*/  @!P0 BRA `(.L_x_49) ;  /* 0x0000006800248947 */ /* 0x002fea0003800000 */
.L_x_164:
        /* <DEDUP_REMOVED lines=9> */
.L_x_166:
        /* <DEDUP_REMOVED lines=9> */
.L_x_168:
[----:B------:R-:W-:-:S04]  /*2df0*/  UIADD3 UR4, UPT, UPT, UR4, 0x1, URZ ;  /* 0x0000000104047890 */ /* 0x000fc8000fffe0ff */
[----:B------:R-:W-:-:S04]  /*2e00*/  UISETP.NE.AND UP0, UPT, UR4, 0x6, UPT ;  /* 0x000000060400788c */ /* 0x000fc8000bf05270 */
[----:B------:R-:W-:Y:S02]  /*2e10*/  USEL UR5, URZ, 0x1, UP0 ;  /* 0x00000001ff057887 */ /* 0x000fe40008000000 */
[----:B------:R-:W-:-:S04]  /*2e20*/  USEL UR4, UR4, URZ, UP0 ;  /* 0x000000ff04047287 */ /* 0x000fc80008000000 */
[----:B------:R-:W-:Y:S01]  /*2e30*/  ULEA UR4, UR4, UR21, 0x3 ;  /* 0x0000001504047291 */ /* 0x000fe2000f8e18ff */
[----:B------:R-:W-:-:S04]  /*2e40*/  LOP3.LUT R2, R2, UR5, RZ, 0x3c, !PT ;  /* 0x0000000502027c12 */ /* 0x000fc8000f8e3cff */
[----:B------:R-:W-:Y:S01]  /*2e50*/  SHF.L.U32 R2, R2, 0x1f, RZ ;  /* 0x0000001f02027819 */ /* 0x000fe200000006ff */
[----:B-1----:R-:W-:-:S07]  /*2e60*/  IMAD.U32 R0, RZ, RZ, UR4 ;  /* 0x00000004ff007e24 */ /* 0x002fce000f8e00ff */
.L_x_52:
[----:B-1----:R1:W2:Y:S02]  /*2e70*/  SYNCS.PHASECHK.TRANS64.TRYWAIT P0, [R0+URZ], R2 ;  /* 0x00000002000075a7 */ /* 0x0022a400080011ff */
[----:B--2---:R-:W-:Y:S05]  /*2e80*/  @!P0 NANOSLEEP.SYNCS 0x989680 ;  /* 0x009896800000895d */ /* 0x004fea0003900000 */
[----:B------:R-:W2:Y:S02]  /*2e90*/  @!P0 SYNCS.PHASECHK.TRANS64 P0, [R0+URZ], R2 ;  /* 0x00000002000085a7 */ /* 0x000ea400080010ff */
[----:B--2---:R-:W-:Y:S05]  /*2ea0*/  @P0 EXIT ;  /* 0x000000000000094d */ /* 0x004fea0003800000 */
[----:B------:R-:W-:Y:S05]  /*2eb0*/  BRA `(.L_x_52) ;  /* 0xfffffffc00ec7947 */ /* 0x000fea000383ffff */
.L_x_22:
[----:B------:R-:W-:-:S04]  /*2ec0*/  UISETP.NE.AND UP0, UPT, UR47, URZ, UPT ;  /* 0x000000ff2f00728c */ /* 0x000fc8000bf05270 */
[----:B------:R-:W-:-:S09]  /*2ed0*/  UISETP.NE.OR UP0, UPT, UR21, 0x1, UP0 ;  /* 0x000000011500788c */ /* 0x000fd20008705670 */
[----:B------:R-:W-:Y:S05]  /*2ee0*/  BRA.U UP0, `(.L_x_53) ;  /* 0x0000000500487547 */ /* 0x000fea000b800000 */
[----:B------:R-:W-:Y:S01]  /*2ef0*/  ISETP.GE.U32.AND P2, PT, R0, 0x4, PT ;  /* 0x000000040000780c */ /* 0x000fe20003f46070 */
[----:B------:R-:W-:Y:S01]  /*2f00*/  IMAD.MOV.U32 R12, RZ, RZ, 0x1 ;  /* 0x00000001ff0c7424 */ /* 0x000fe200078e00ff */
[----:B------:R-:W-:Y:S02]  /*2f10*/  CS2R R10, SRZ ;  /* 0x00000000000a7805 */ /* 0x000fe4000001ff00 */
[----:B------:R-:W-:Y:S01]  /*2f20*/  CS2R R8, SRZ ;  /* 0x0000000000087805 */ /* 0x000fe2000001ff00 */
[----:B------:R-:W-:Y:S01]  /*2f30*/  UMOV UR6, 0x400 ;  /* 0x0000040000067882 */ /* 0x000fe20000000000 */
[----:B------:R-:W-:Y:S01]  /*2f40*/  UMOV UR5, URZ ;  /* 0x000000ff00057c82 */ /* 0x000fe20008000000 */
[----:B------:R-:W-:-:S12]  /*2f50*/  ULEA UR6, UR47, UR6, 0x18 ;  /* 0x000000062f067291 */ /* 0x000fd8000f8ec0ff */
.L_x_57:
[----:B------:R-:W-:Y:S02]  /*2f60*/  LEA R2, R8, UR6, 0x3 ;  /* 0x0000000608027c11 */ /* 0x000fe4000f8e18ff */
[----:B------:R-:W-:-:S03]  /*2f70*/  SHF.L.U32 R4, R9, 0x1f, RZ ;  /* 0x0000001f09047819 */ /* 0x000fc600000006ff */
[----:B------:R-:W-:Y:S01]  /*2f80*/  VIADD R5, R2, 0x120 ;  /* 0x0000012002057836 */ /* 0x000fe20000000000 */
[----:B------:R-:W1:Y:S02]  /*2f90*/  SYNCS.PHASECHK.TRANS64.TRYWAIT P0, [R2+URZ+0x110], R4 ;  /* 0x00011004020075a7 */ /* 0x000e6400080011ff */
[----:B-1----:R-:W-:Y:S05]  /*2fa0*/  @!P0 BRA `(.L_x_54) ;  /* 0x0000006400b48947 */ /* 0x002fea0003800000 */
.L_x_169:
[----:B------:R-:W-:Y:S01]  /*2fb0*/  ULEA UR4, UR5, UR6, 0x3 ;  /* 0x0000000605047291 */ /* 0x000fe2000f8e18ff */
[----:B-1----:R-:W-:Y:S01]  /*2fc0*/  PRMT R2, RZ, 0x654, R5 ;  /* 0x00000654ff027816 */ /* 0x002fe20000000005 */
[----:B------:R-:W-:Y:S01]  /*2fd0*/  @!P2 IMAD.MOV.U32 R4, RZ, RZ, 0x10 ;  /* 0x00000010ff04a424 */ /* 0x000fe200078e00ff */
[----:B------:R-:W-:Y:S01]  /*2fe0*/  SHF.L.U32 R5, R12, 0x1f, RZ ;  /* 0x0000001f0c057819 */ /* 0x000fe200000006ff */
[----:B------:R-:W-:Y:S01]  /*2ff0*/  UIADD3 UR7, UPT, UPT, UR4, 0xb0, URZ ;  /* 0x000000b004077890 */ /* 0x000fe2000fffe0ff */
[----:B------:R1:W-:Y:S05]  /*3000*/  SYNCS.ARRIVE.TRANS64.RED.A1T0 RZ, [R2+URZ], RZ ;  /* 0x000000ff02ff79a7 */ /* 0x0003ea00081004ff */
[----:B------:R-:W-:Y:S01]  /*3010*/  IMAD.U32 R6, RZ, RZ, UR7 ;  /* 0x00000007ff067e24 */ /* 0x000fe2000f8e00ff */
[----:B------:R-:W2:Y:S04]  /*3020*/  SYNCS.PHASECHK.TRANS64.TRYWAIT P0, [UR4+0xc0], R5 ;  /* 0x0000c005ff0075a7 */ /* 0x000ea80008001104 */
[----:B------:R-:W-:Y:S01]  /*3030*/  PRMT R6, R0, 0x654, R6 ;  /* 0x0000065400067816 */ /* 0x000fe20000000006 */
[----:B-12---:R-:W-:Y:S06]  /*3040*/  @!P0 BRA `(.L_x_55) ;  /* 0x0000006400a08947 */ /* 0x006fec0003800000 */
.L_x_171:
[----:B------:R-:W-:Y:S01]  /*3050*/  ULEA UR8, UR5, UR6, 0x4 ;  /* 0x0000000605087291 */ /* 0x000fe2000f8e20ff */
[----:B------:R-:W-:Y:S01]  /*3060*/  SEL R3, R6, R3, !P2 ;  /* 0x0000000306037207 */ /* 0x000fe20005000000 */
[----:B------:R-:W-:Y:S01]  /*3070*/  UIADD3 UR9, UPT, UPT, UR4, 0xb0, URZ ;  /* 0x000000b004097890 */ /* 0x000fe2000fffe0ff */
[----:B-1----:R-:W-:Y:S01]  /*3080*/  LEA R2, R11, UR6, 0x3 ;  /* 0x000000060b027c11 */ /* 0x002fe2000f8e18ff */
[----:B------:R-:W-:Y:S01]  /*3090*/  UIADD3 UR8, UPT, UPT, UR8, 0x140, URZ ;  /* 0x0000014008087890 */ /* 0x000fe2000fffe0ff */
[----:B------:R1:W-:Y:S01]  /*30a0*/  @!P2 SYNCS.ARRIVE.TRANS64.RED RZ, [R3+URZ], R4 ;  /* 0x0000000403ffa9a7 */ /* 0x0003e200080004ff */
[----:B------:R-:W-:Y:S01]  /*30b0*/  UIADD3 UR4, UPT, UPT, UR5, 0x1, URZ ;  /* 0x0000000105047890 */ /* 0x000fe2000fffe0ff */
[----:B------:R-:W-:-:S03]  /*30c0*/  VIADD R8, R8, 0x1 ;  /* 0x0000000108087836 */ /* 0x000fc60000000000 */
[----:B------:R-:W-:Y:S02]  /*30d0*/  UISETP.NE.AND UP0, UPT, UR4, 0x2, UPT ;  /* 0x000000020400788c */ /* 0x000fe4000bf05270 */
[----:B------:R-:W-:Y:S01]  /*30e0*/  ISETP.NE.AND P0, PT, R8, 0x2, PT ;  /* 0x000000020800780c */ /* 0x000fe20003f05270 */
[----:B------:R-:W-:Y:S06]  /*30f0*/  UGETNEXTWORKID.BROADCAST [UR8], [UR9] ;  /* 0x00000000080073ca */ /* 0x000fec0008000100 */
[----:B------:R-:W-:Y:S02]  /*3100*/  USEL UR7, URZ, 0x1, UP0 ;  /* 0x00000001ff077887 */ /* 0x000fe40008000000 */
[----:B------:R-:W-:-:S04]  /*3110*/  USEL UR5, UR4, URZ, UP0 ;  /* 0x000000ff04057287 */ /* 0x000fc80008000000 */
[----:B------:R-:W-:Y:S02]  /*3120*/  LOP3.LUT R12, R12, UR7, RZ, 0x3c, !PT ;  /* 0x000000070c0c7c12 */ /* 0x000fe4000f8e3cff */
[----:B-1----:R-:W-:-:S04]  /*3130*/  SHF.L.U32 R4, R10, 0x1f, RZ ;  /* 0x0000001f0a047819 */ /* 0x002fc800000006ff */
[----:B------:R-:W1:Y:S02]  /*3140*/  SYNCS.PHASECHK.TRANS64.TRYWAIT P1, [R2+URZ+0xb0], R4 ;  /* 0x0000b004020075a7 */ /* 0x000e6400080211ff */
[----:B-1----:R-:W-:Y:S05]  /*3150*/  @!P1 BRA `(.L_x_56) ;  /* 0x0000006400749947 */ /* 0x002fea0003800000 */
.L_x_172:
[C---:B-1----:R-:W-:Y:S01]  /*3160*/  LEA R4, R11.reuse, UR6, 0x4 ;  /* 0x000000060b047c11 */ /* 0x042fe2000f8e20ff */
[----:B------:R-:W-:Y:S01]  /*3170*/  VIADD R2, R2, 0xc0 ;  /* 0x000000c002027836 */ /* 0x000fe20000000000 */
[----:B------:R-:W-:Y:S01]  /*3180*/  SEL R8, R8, RZ, P0 ;  /* 0x000000ff08087207 */ /* 0x000fe20000000000 */
[----:B------:R-:W-:-:S03]  /*3190*/  VIADD R11, R11, 0x1 ;  /* 0x000000010b0b7836 */ /* 0x000fc60000000000 */
[----:B------:R-:W1:Y:S01]  /*31a0*/  LDS.128 R4, [R4+0x140] ;  /* 0x0001400004047984 */ /* 0x000e620000000c00 */
[----:B------:R-:W-:Y:S02]  /*31b0*/  PRMT R2, RZ, 0x654, R2 ;  /* 0x00000654ff027816 */ /* 0x000fe40000000002 */
[C---:B------:R-:W-:Y:S01]  /*31c0*/  ISETP.NE.AND P1, PT, R11.reuse, 0x2, PT ;  /* 0x000000020b00780c */ /* 0x040fe20003f25270 */
[----:B------:R-:W-:Y:S01]  /*31d0*/  @!PT LDS RZ, [RZ] ;  /* 0x00000000fffff984 */ /* 0x000fe20000000800 */
[----:B------:R-:W-:Y:S01]  /*31e0*/  @!PT LDS RZ, [RZ] ;  /* 0x00000000fffff984 */ /* 0x000fe20000000800 */
[----:B------:R-:W-:Y:S01]  /*31f0*/  @!PT LDS RZ, [RZ] ;  /* 0x00000000fffff984 */ /* 0x000fe20000000800 */
[----:B------:R-:W-:Y:S01]  /*3200*/  @!PT LDS RZ, [RZ] ;  /* 0x00000000fffff984 */ /* 0x000fe20000000800 */
[----:B------:R2:W-:Y:S06]  /*3210*/  MEMBAR.ALL.CTA ;  /* 0x0000000000007992 */ /* 0x0005ec0000008000 */
[----:B--2---:R-:W2:Y:S01]  /*3220*/  FENCE.VIEW.ASYNC.S ;  /* 0x00000000000073c6 */ /* 0x004ea20000000000 */
[----:B------:R-:W-:Y:S01]  /*3230*/  SEL R11, R11, RZ, P1 ;  /* 0x000000ff0b0b7207 */ /* 0x000fe20000800000 */
[----:B--2---:R2:W-:Y:S01]  /*3240*/  SYNCS.ARRIVE.TRANS64.RED.A1T0 RZ, [R2+URZ], RZ ;  /* 0x000000ff02ff79a7 */ /* 0x0045e200081004ff */
[----:B-1----:R-:W-:-:S02]  /*3250*/  LOP3.LUT P3, RZ, R6, 0x1, RZ, 0xc0, !PT ;  /* 0x0000000106ff7812 */ /* 0x002fc4000786c0ff */
[----:B------:R-:W-:-:S04]  /*3260*/  SEL R4, RZ, 0x1, P1 ;  /* 0x00000001ff047807 */ /* 0x000fc80000800000 */
[----:B------:R-:W-:Y:S02]  /*3270*/  LOP3.LUT R10, R10, R4, RZ, 0x3c, !PT ;  /* 0x000000040a0a7212 */ /* 0x000fe400078e3cff */
[----:B--2---:R-:W-:-:S04]  /*3280*/  SEL R2, RZ, 0x1, P0 ;  /* 0x00000001ff027807 */ /* 0x004fc80000000000 */
[----:B------:R-:W-:Y:S01]  /*3290*/  LOP3.LUT R9, R9, R2, RZ, 0x3c, !PT ;  /* 0x0000000209097212 */ /* 0x000fe200078e3cff */
[----:B------:R-:W-:Y:S06]  /*32a0*/  @P3 BRA `(.L_x_57) ;  /* 0xfffffffc002c3947 */ /* 0x000fec000383ffff */
[----:B------:R-:W-:Y:S01]  /*32b0*/  ULEA UR4, UR5, UR6, 0x3 ;  /* 0x0000000605047291 */ /* 0x000fe2000f8e18ff */
[----:B------:R-:W-:-:S08]  /*32c0*/  SHF.L.U32 R2, R12, 0x1f, RZ ;  /* 0x0000001f0c027819 */ /* 0x000fd000000006ff */
[----:B------:R-:W1:Y:S02]  /*32d0*/  SYNCS.PHASECHK.TRANS64 P0, [UR4+0xc0], R2 ;  /* 0x0000c002ff0075a7 */ /* 0x000e640008001004 */
[----:B-1----:R-:W-:Y:S05]  /*32e0*/  @P0 BRA `(.L_x_58) ;  /* 0x0000000000080947 */ /* 0x002fea0003800000 */
[----:B------:R-:W1:Y:S02]  /*32f0*/  SYNCS.PHASECHK.TRANS64.TRYWAIT P0, [UR4+0xc0], R2 ;  /* 0x0000c002ff0075a7 */ /* 0x000e640008001104 */
[----:B-1----:R-:W-:Y:S05]  /*3300*/  @!P0 BRA `(.L_x_59) ;  /* 0x00000064001c8947 */ /* 0x002fea0003800000 */
.L_x_58:
[----:B------:R-:W-:-:S04]  /*3310*/  UIADD3 UR7, UPT, UPT, UR5, 0x1, URZ ;  /* 0x0000000105077890 */ /* 0x000fc8000fffe0ff */
[----:B------:R-:W-:-:S04]  /*3320*/  UISETP.NE.AND UP0, UPT, UR7, 0x2, UPT ;  /* 0x000000020700788c */ /* 0x000fc8000bf05270 */
[----:B------:R-:W-:Y:S02]  /*3330*/  USEL UR8, URZ, 0x1, UP0 ;  /* 0x00000001ff087887 */ /* 0x000fe40008000000 */
[----:B------:R-:W-:-:S04]  /*3340*/  USEL UR7, UR7, URZ, UP0 ;  /* 0x000000ff07077287 */ /* 0x000fc80008000000 */
[----:B------:R-:W-:Y:S01]  /*3350*/  ULEA UR7, UR7, UR6, 0x3 ;  /* 0x0000000607077291 */ /* 0x000fe2000f8e18ff */
[----:B-1----:R-:W-:-:S04]  /*3360*/  LOP3.LUT R2, R12, UR8, RZ, 0x3c, !PT ;  /* 0x000000080c027c12 */ /* 0x002fc8000f8e3cff */
[----:B------:R-:W-:-:S04]  /*3370*/  SHF.L.U32 R0, R2, 0x1f, RZ ;  /* 0x0000001f02007819 */ /* 0x000fc800000006ff */
[----:B------:R-:W1:Y:S02]  /*3380*/  SYNCS.PHASECHK.TRANS64 P0, [UR7+0xc0], R0 ;  /* 0x0000c000ff0075a7 */ /* 0x000e640008001007 */
[----:B-1----:R-:W-:Y:S05]  /*3390*/  @P0 EXIT ;  /* 0x000000000000094d */ /* 0x002fea0003800000 */
[----:B------:R-:W-:Y:S02]  /*33a0*/  SHF.L.U32 R2, R2, 0x1f, RZ ;  /* 0x0000001f02027819 */ /* 0x000fe400000006ff */
[----:B------:R-:W-:-:S07]  /*33b0*/  MOV R0, UR7 ;  /* 0x0000000700007c02 */ /* 0x000fce0008000f00 */
.L_x_60:
[----:B-1----:R1:W2:Y:S02]  /*33c0*/  SYNCS.PHASECHK.TRANS64.TRYWAIT P0, [R0+URZ+0xc0], R2 ;  /* 0x0000c002000075a7 */ /* 0x0022a400080011ff */
[----:B--2---:R-:W-:Y:S05]  /*33d0*/  @!P0 NANOSLEEP.SYNCS 0x989680 ;  /* 0x009896800000895d */ /* 0x004fea0003900000 */
[----:B------:R-:W2:Y:S02]  /*33e0*/  @!P0 SYNCS.PHASECHK.TRANS64 P0, [R0+URZ+0xc0], R2 ;  /* 0x0000c002000085a7 */ /* 0x000ea400080010ff */
[----:B--2---:R-:W-:Y:S05]  /*33f0*/  @P0 EXIT ;  /* 0x000000000000094d */ /* 0x004fea0003800000 */
[----:B------:R-:W-:Y:S05]  /*3400*/  BRA `(.L_x_60) ;  /* 0xfffffffc00ec7947 */ /* 0x000fea000383ffff */
.L_x_53:
[----:B------:R-:W-:Y:S05]  /*3410*/  BRA.U UP4, `(.L_x_61) ;  /* 0x0000001504487547 */ /* 0x000fea000b800000 */
[----:B------:R-:W-:Y:S01]  /*3420*/  UMOV UR4, 0x40 ;  /* 0x0000004000047882 */ /* 0x000fe20000000000 */
[----:B------:R-:W-:Y:S01]  /*3430*/  NOP ;  /* 0x0000000000007918 */ /* 0x000fe20000000000 */
[----:B------:R-:W-:Y:S01]  /*3440*/  ULEA UR5, UR47, UR4, 0x18 ;  /* 0x000000042f057291 */ /* 0x000fe2000f8ec0ff */
[----:B------:R-:W-:Y:S02]  /*3450*/  UMOV UR6, 0x400 ;  /* 0x0000040000067882 */ /* 0x000fe40000000000 */
[----:B------:R-:W-:-:S06]  /*3460*/  ULEA UR6, UR47, UR6, 0x18 ;  /* 0x000000062f067291 */ /* 0x000fcc000f8ec0ff */
[----:B------:R-:W1:Y:S02]  /*3470*/  LDS.U8 R0, [UR5+0x1c] ;  /* 0x00001c05ff007984 */ /* 0x000e640008000000 */
[----:B-1----:R-:W-:-:S13]  /*3480*/  ISETP.NE.AND P0, PT, R0, RZ, PT ;  /* 0x000000ff0000720c */ /* 0x002fda0003f05270 */
[----:B------:R-:W-:Y:S05]  /*3490*/  @P0 BRA `(.L_x_62) ;  /* 0x0000000400080947 */ /* 0x000fea0003800000 */
[----:B------:R-:W-:Y:S02]  /*34a0*/  UISETP.NE.U32.AND UP1, UPT, UR68, 0x1, UPT ;  /* 0x000000014400788c */ /* 0x000fe4000bf25070 */
[----:B------:R-:W-:-:S07]  /*34b0*/  UIADD3 UR7, UPT, UPT, UR5, 0x8, URZ ;  /* 0x0000000805077890 */ /* 0x000fce000fffe0ff */
[----:B------:R-:W-:Y:S05]  /*34c0*/  BRA.U !UP1, `(.L_x_63) ;  /* 0x00000001099c7547 */ /* 0x000fea000b800000 */
[----:B------:R-:W-:Y:S01]  /*34d0*/  ELECT P0, URZ, PT ;  /* 0x0000000000ff782f */ /* 0x000fe20003800000 */
[----:B------:R-:W-:-:S12]  /*34e0*/  BSSY B0, `(.L_x_63) ;  /* 0x0000025000007945 */ /* 0x000fd80003800000 */
[----:B------:R-:W-:Y:S05]  /*34f0*/  @!P0 BRA `(.L_x_64) ;  /* 0x00000000008c8947 */ /* 0x000fea0003800000 */
[----:B------:R-:W-:-:S05]  /*3500*/  UMOV UR4, 0x10 ;  /* 0x0000001000047882 */ /* 0x000fca0000000000 */
[----:B------:R-:W-:Y:S04]  /*3510*/  DEPBAR.LE SB1, 0x36 ;  /* 0x00009d800000791a */ /* 0x000fe80000000000 */
[----:B------:R-:W1:Y:S02]  /*3520*/  UTCATOMSWS.2CTA.FIND_AND_SET.ALIGN UP0, UR4, UR4 ;  /* 0x00000004000475e3 */ /* 0x000e640008200800 */
[----:B-1----:R-:W-:Y:S01]  /*3530*/  MOV R10, UR4 ;  /* 0x00000004000a7c02 */ /* 0x002fe20008000f00 */
[----:B------:R-:W-:Y:S06]  /*3540*/  BRA.U UP0, `(.L_x_65) ;  /* 0x0000000100187547 */ /* 0x000fec000b800000 */
.L_x_66:
[----:B------:R-:W-:Y:S05]  /*3550*/  NANOSLEEP 0x64 ;  /* 0x000000640000795d */ /* 0x000fea0003800000 */
[----:B------:R-:W-:-:S05]  /*3560*/  UMOV UR4, 0x10 ;  /* 0x0000001000047882 */ /* 0x000fca0000000000 */
[----:B------:R-:W-:Y:S04]  /*3570*/  DEPBAR.LE SB1, 0x36 ;  /* 0x00009d800000791a */ /* 0x000fe80000000000 */
[----:B------:R-:W1:Y:S02]  /*3580*/  UTCATOMSWS.2CTA.FIND_AND_SET.ALIGN UP0, UR4, UR4 ;  /* 0x00000004000475e3 */ /* 0x000e640008200800 */
[----:B-1----:R-:W-:Y:S01]  /*3590*/  MOV R10, UR4 ;  /* 0x00000004000a7c02 */ /* 0x002fe20008000f00 */
[----:B------:R-:W-:Y:S05]  /*35a0*/  BRA.U !UP0, `(.L_x_66) ;  /* 0xfffffffd08e87547 */ /* 0x000fea000b83ffff */
.L_x_65:
[----:B------:R-:W1:Y:S01]  /*35b0*/  LDS R6, [UR5+0x10] ;  /* 0x00001005ff067984 */ /* 0x000e620008000800 */
[----:B------:R-:W-:Y:S01]  /*35c0*/  IMAD.U32 R0, RZ, RZ, UR6 ;  /* 0x00000006ff007e24 */ /* 0x000fe2000f8e00ff */
[----:B------:R-:W-:-:S03]  /*35d0*/  MOV R4, UR69 ;  /* 0x0000004500047c02 */ /* 0x000fc60008000f00 */
[----:B------:R-:W-:Y:S01]  /*35e0*/  VIADD R0, R0, 0x160 ;  /* 0x0000016000007836 */ /* 0x000fe20000000000 */
[----:B-1----:R-:W-:-:S04]  /*35f0*/  SHF.L.U32 R6, R6, 0x1f, RZ ;  /* 0x0000001f06067819 */ /* 0x002fc800000006ff */
[----:B------:R-:W1:Y:S02]  /*3600*/  SYNCS.PHASECHK.TRANS64.TRYWAIT P0, [UR5+0x8], R6 ;  /* 0x00000806ff0075a7 */ /* 0x000e640008001105 */
[----:B-1----:R-:W-:Y:S05]  /*3610*/  @P0 BRA `(.L_x_67) ;  /* 0x0000000000080947 */ /* 0x002fea0003800000 */
[----:B------:R-:W1:Y:S02]  /*3620*/  SYNCS.PHASECHK.TRANS64.TRYWAIT P0, [UR5+0x8], R6 ;  /* 0x00000806ff0075a7 */ /* 0x000e640008001105 */
[----:B-1----:R-:W-:Y:S05]  /*3630*/  @!P0 BRA `(.L_x_68) ;  /* 0x0000006000688947 */ /* 0x002fea0003800000 */
.L_x_67:
[----:B------:R-:W-:Y:S01]  /*3640*/  PRMT R4, R4, 0x654, R0 ;  /* 0x0000065404047816 */ /* 0x000fe20000000000 */
[----:B------:R-:W-:Y:S01]  /*3650*/  HFMA2 R0, -RZ, RZ, 0, 5.9604644775390625e-08 ;  /* 0x00000001ff007431 */ /* 0x000fe200000001ff */
[----:B------:R-:W-:Y:S01]  /*3660*/  UPRMT UR4, UR69, 0x654, UR7 ;  /* 0x0000065445047896 */ /* 0x000fe20008000007 */
[----:B------:R-:W-:Y:S02]  /*3670*/  IMAD.MOV.U32 R8, RZ, RZ, 0xffff ;  /* 0x0000ffffff087424 */ /* 0x000fe400078e00ff */
[----:B-1----:R-:W-:Y:S02]  /*3680*/  IMAD.MOV.U32 R6, RZ, RZ, 0x4 ;  /* 0x00000004ff067424 */ /* 0x002fe400078e00ff */
[----:B------:R-:W-:Y:S01]  /*3690*/  IMAD.SHL.U32 R9, R10, 0x20, RZ ;  /* 0x000000200a097824 */ /* 0x000fe200078e00ff */
[----:B------:R-:W-:Y:S02]  /*36a0*/  MOV R5, UR4 ;  /* 0x0000000400057c02 */ /* 0x000fe40008000f00 */
[-C--:B------:R-:W-:Y:S01]  /*36b0*/  SHF.L.U32 R8, R8, R10.reuse, RZ ;  /* 0x0000000a08087219 */ /* 0x080fe200000006ff */
[----:B------:R1:W-:Y:S01]  /*36c0*/  SYNCS.ARRIVE.TRANS64.RED RZ, [UR4], R6 ;  /* 0x00000006ffff79a7 */ /* 0x0003e20008000404 */
[----:B------:R-:W-:Y:S01]  /*36d0*/  SHF.L.U32 R7, R0, R10, RZ ;  /* 0x0000000a00077219 */ /* 0x000fe200000006ff */
[----:B------:R1:W-:Y:S04]  /*36e0*/  STS [UR6+0x160], R9 ;  /* 0x00016009ff007988 */ /* 0x0003e80008000806 */
[----:B------:R1:W-:Y:S04]  /*36f0*/  STAS [R4.64], R10 ;  /* 0x0000000a04007dbd */ /* 0x0003e8000c0008ff */
[----:B------:R1:W-:Y:S04]  /*3700*/  ATOMS.OR RZ, [UR5+0x14], R8 ;  /* 0x00001408ffff798c */ /* 0x0003e8000b000005 */
[----:B------:R1:W-:Y:S04]  /*3710*/  ATOMS.OR RZ, [UR5+0x18], R7 ;  /* 0x00001807ffff798c */ /* 0x0003e8000b000005 */
[----:B------:R1:W-:Y:S02]  /*3720*/  ATOMS.XOR RZ, [UR5+0x10], R0 ;  /* 0x00001000ffff798c */ /* 0x0003e4000b800005 */
.L_x_64:
[----:B------:R-:W-:Y:S05]  /*3730*/  BSYNC B0 ;  /* 0x0000000000007941 */ /* 0x000fea0003800000 */
.L_x_63:
[----:B------:R-:W-:Y:S05]  /*3740*/  BRA.U UP1, `(.L_x_69) ;  /* 0x00000001016c7547 */ /* 0x000fea000b800000 */
[----:B------:R-:W-:-:S03]  /*3750*/  UMOV UR4, 0xffffffff ;  /* 0xffffffff00047882 */ /* 0x000fc60000000000 */
[----:B------:R-:W-:Y:S05]  /*3760*/  BRA.DIV UR4, `(.L_x_70) ;  /* 0x0000006204347947 */ /* 0x000fea000b800000 */
[----:B------:R-:W-:-:S13]  /*3770*/  ELECT P6, URZ, PT ;  /* 0x0000000000ff782f */ /* 0x000fda00038c0000 */
.L_x_176:
[----:B------:R-:W-:Y:S05]  /*3780*/  @!P6 BRA `(.L_x_69) ;  /* 0x00000000005ce947 */ /* 0x000fea0003800000 */
[----:B-1----:R-:W1:Y:S02]  /*3790*/  LDS R4, [UR5+0x10] ;  /* 0x00001005ff047984 */ /* 0x002e640008000800 */
[----:B-1----:R-:W-:-:S04]  /*37a0*/  SHF.L.U32 R4, R4, 0x1f, RZ ;  /* 0x0000001f04047819 */ /* 0x002fc800000006ff */
[----:B------:R-:W1:Y:S02]  /*37b0*/  SYNCS.PHASECHK.TRANS64.TRYWAIT P0, [UR5+0x8], R4 ;  /* 0x00000804ff0075a7 */ /* 0x000e640008001105 */
[----:B-1----:R-:W-:Y:S05]  /*37c0*/  @P0 BRA `(.L_x_71) ;  /* 0x0000000000080947 */ /* 0x002fea0003800000 */
[----:B------:R-:W1:Y:S02]  /*37d0*/  SYNCS.PHASECHK.TRANS64.TRYWAIT P0, [UR5+0x8], R4 ;  /* 0x00000804ff0075a7 */ /* 0x000e640008001105 */
[----:B-1----:R-:W-:Y:S05]  /*37e0*/  @!P0 BRA `(.L_x_72) ;  /* 0x0000006000348947 */ /* 0x002fea0003800000 */
.L_x_71:
[----:B------:R-:W2:Y:S01]  /*37f0*/  LDS R6, [UR6+0x160] ;  /* 0x00016006ff067984 */ /* 0x000ea20008000800 */
[----:B-1----:R-:W-:Y:S02]  /*3800*/  HFMA2 R0, -RZ, RZ, 0, 5.9604644775390625e-08 ;  /* 0x00000001ff007431 */ /* 0x002fe400000001ff */
[----:B------:R-:W-:Y:S01]  /*3810*/  IMAD.MOV.U32 R4, RZ, RZ, 0xffff ;  /* 0x0000ffffff047424 */ /* 0x000fe200078e00ff */
[----:B------:R-:W-:Y:S01]  /*3820*/  UPRMT UR4, UR69, 0x654, UR7 ;  /* 0x0000065445047896 */ /* 0x000fe20008000007 */
[----:B--2---:R-:W-:-:S03]  /*3830*/  IMAD.SHL.U32 R5, R6, 0x20, RZ ;  /* 0x0000002006057824 */ /* 0x004fc600078e00ff */
[-C--:B------:R-:W-:Y:S02]  /*3840*/  SHF.L.U32 R4, R4, R6.reuse, RZ ;  /* 0x0000000604047219 */ /* 0x080fe400000006ff */
[----:B------:R-:W-:Y:S01]  /*3850*/  SHF.L.U32 R6, R0, R6, RZ ;  /* 0x0000000600067219 */ /* 0x000fe200000006ff */
[----:B------:R2:W-:Y:S04]  /*3860*/  STS [UR6+0x160], R5 ;  /* 0x00016005ff007988 */ /* 0x0005e80008000806 */
[----:B------:R2:W-:Y:S04]  /*3870*/  ATOMS.OR RZ, [UR5+0x14], R4 ;  /* 0x00001404ffff798c */ /* 0x0005e8000b000005 */
[----:B------:R2:W-:Y:S01]  /*3880*/  ATOMS.OR RZ, [UR5+0x18], R6 ;  /* 0x00001806ffff798c */ /* 0x0005e2000b000005 */
[----:B------:R-:W-:Y:S03]  /*3890*/  SYNCS.ARRIVE.TRANS64.RED.A1T0 RZ, [UR4], RZ ;  /* 0x000000ffffff79a7 */ /* 0x000fe60008100404 */
[----:B------:R2:W-:Y:S01]  /*38a0*/  ATOMS.XOR RZ, [UR5+0x10], R0 ;  /* 0x00001000ffff798c */ /* 0x0005e2000b800005 */
[----:B------:R-:W-:Y:S05]  /*38b0*/  BRA `(.L_x_69) ;  /* 0x0000000000107947 */ /* 0x000fea0003800000 */
.L_x_62:
[----:B------:R-:W-:Y:S02]  /*38c0*/  MOV R0, 0xffffffff ;  /* 0xffffffff00007802 */ /* 0x000fe40000000f00 */
[----:B------:R-:W-:-:S03]  /*38d0*/  MOV R4, 0x3900 ;  /* 0x0000390000047802 */ /* 0x000fc60000000f00 */
[----:B------:R1:W-:Y:S04]  /*38e0*/  STS [UR6+0x160], R0 ;  /* 0x00016000ff007988 */ /* 0x0003e80008000806 */
[----:B-1---5:R-:W-:Y:S05]  /*38f0*/  CALL.REL.NOINC `($__internal_1_$__cuda_sm10x_tcgen05_guardrail_trap_phase_invalid_during_alloc) ;  /* 0x0000006800087944 */ /* 0x022fea0003c00000 */
.L_x_69:
[----:B------:R-:W-:Y:S05]  /*3900*/  WARPSYNC.ALL ;  /* 0x0000000000007948 */ /* 0x000fea0003800000 */
[----:B------:R-:W3:Y:S01]  /*3910*/  S2UR UR4, SR_CgaCtaId ;  /* 0x00000000000479c3 */ /* 0x000ee20000008800 */
[----:B------:R-:W-:Y:S01]  /*3920*/  UMOV UR41, 0x400 ;  /* 0x0000040000297882 */ /* 0x000fe20000000000 */
[----:B------:R-:W-:-:S06]  /*3930*/  NOP ;  /* 0x0000000000007918 */ /* 0x000fcc0000000000 */
[----:B------:R-:W-:Y:S06]  /*3940*/  BAR.ARV 0x6, 0xa0 ;  /* 0x0182800000007b1d */ /* 0x000fec0000002000 */
[----:B------:R-:W4:Y:S01]  /*3950*/  LDCU UR6, c[0x0][0x38c] ;  /* 0x00007180ff0677ac */ /* 0x000f220008000800 */
[----:B------:R-:W-:Y:S01]  /*3960*/  LOP3.LUT R3, R3, 0xffff, RZ, 0xc0, !PT ;  /* 0x0000ffff03037812 */ /* 0x000fe200078ec0ff */
[----:B-1----:R-:W-:Y:S01]  /*3970*/  IMAD.MOV.U32 R9, RZ, RZ, 0x1 ;  /* 0x00000001ff097424 */ /* 0x002fe200078e00ff */
[----:B------:R-:W-:Y:S01]  /*3980*/  LOP3.LUT R2, R2, 0xffff, RZ, 0xc0, !PT ;  /* 0x0000ffff02027812 */ /* 0x000fe200078ec0ff */
[----:B------:R-:W-:Y:S01]  /*3990*/  IMAD.MOV.U32 R8, RZ, RZ, RZ ;  /* 0x000000ffff087224 */ /* 0x000fe200078e00ff */
[----:B------:R-:W-:Y:S01]  /*39a0*/  R2UR UR43, R3 ;  /* 0x00000000032b72ca */ /* 0x000fe200000e0000 */
[----:B------:R-:W-:Y:S01]  /*39b0*/  UMOV UR47, URZ ;  /* 0x000000ff002f7c82 */ /* 0x000fe20008000000 */
[----:B------:R-:W-:-:S02]  /*39c0*/  R2UR UR65, R2 ;  /* 0x00000000024172ca */ /* 0x000fc400000e0000 */
[----:B------:R-:W-:Y:S01]  /*39d0*/  CS2R R2, SRZ ;  /* 0x0000000000027805 */ /* 0x000fe2000001ff00 */
[----:B------:R-:W-:Y:S01]  /*39e0*/  UMOV UR38, URZ ;  /* 0x000000ff00267c82 */ /* 0x000fe20008000000 */
[----:B---3--:R-:W-:Y:S01]  /*39f0*/  ULEA UR41, UR4, UR41, 0x18 ;  /* 0x0000002904297291 */ /* 0x008fe2000f8ec0ff */
[----:B------:R-:W-:Y:S01]  /*3a00*/  UMOV UR37, URZ ;  /* 0x000000ff00257c82 */ /* 0x000fe20008000000 */
[----:B------:R-:W-:Y:S02]  /*3a10*/  UISETP.NE.AND UP3, UPT, UR68, URZ, UPT ;  /* 0x000000ff4400728c */ /* 0x000fe4000bf65270 */
[----:B------:R-:W-:Y:S02]  /*3a20*/  UIADD3 UR5, UPT, UPT, UR41, 0x4300, URZ ;  /* 0x0000430029057890 */ /* 0x000fe4000fffe0ff */
[----:B------:R-:W-:-:S03]  /*3a30*/  UIADD3 UR4, UPT, UPT, UR41, 0x1c300, URZ ;  /* 0x0001c30029047890 */ /* 0x000fc6000fffe0ff */
[----:B--2---:R-:W1:Y:S01]  /*3a40*/  LDS R0, [UR41+0x160] ;  /* 0x00016029ff007984 */ /* 0x004e620008000800 */
[----:B----4-:R-:W-:Y:S02]  /*3a50*/  UIADD3 UR6, UPT, UPT, UR6, 0x7f, URZ ;  /* 0x0000007f06067890 */ /* 0x010fe4000fffe0ff */
[----:B------:R-:W-:Y:S02]  /*3a60*/  USHF.R.U32.HI UR5, URZ, 0x4, UR5 ;  /* 0x00000004ff057899 */ /* 0x000fe40008011605 */
[----:B------:R-:W-:Y:S02]  /*3a70*/  USHF.R.S32.HI UR64, URZ, 0x1f, UR6 ;  /* 0x0000001fff407899 */ /* 0x000fe40008011406 */
[----:B------:R-:W-:Y:S02]  /*3a80*/  USHF.R.U32.HI UR4, URZ, 0x4, UR4 ;  /* 0x00000004ff047899 */ /* 0x000fe40008011604 */
[----:B------:R-:W-:Y:S02]  /*3a90*/  ULEA.HI UR64, UR64, UR6, URZ, 0x7 ;  /* 0x0000000640407291 */ /* 0x000fe4000f8f38ff */
[----:B------:R-:W-:-:S02]  /*3aa0*/  ULOP3.LUT UR5, UR5, 0x3fff, URZ, 0xc0, !UPT ;  /* 0x00003fff05057892 */ /* 0x000fc4000f8ec0ff */
[----:B------:R-:W-:Y:S02]  /*3ab0*/  USHF.R.S32.HI UR64, URZ, 0x7, UR64 ;  /* 0x00000007ff407899 */ /* 0x000fe40008011440 */
[----:B------:R-:W-:Y:S02]  /*3ac0*/  ULOP3.LUT UR45, UR4, 0x3fff, URZ, 0xc0, !UPT ;  /* 0x00003fff042d7892 */ /* 0x000fe4000f8ec0ff */
[----:B------:R-:W-:Y:S01]  /*3ad0*/  UISETP.LT.AND UP0, UPT, UR64, 0x1, UPT ;  /* 0x000000014000788c */ /* 0x000fe2000bf01270 */
[----:B------:R-:W-:Y:S01]  /*3ae0*/  UMOV UR62, 0x0 ;  /* 0x00000000003e7882 */ /* 0x000fe20000000000 */
        /* <DEDUP_REMOVED lines=9> */
[----:B------:R-:W-:-:S02]  /*3b80*/  ULOP3.LUT UR44, UR5, 0x10000, URZ, 0xfc, !UPT ;  /* 0x00010000052c7892 */ /* 0x000fc4000f8efcff */
[----:B------:R-:W-:Y:S02]  /*3b90*/  ULOP3.LUT UR45, UR45, 0x10000, URZ, 0xfc, !UPT ;  /* 0x000100002d2d7892 */ /* 0x000fe4000f8efcff */
[----:B------:R-:W-:Y:S01]  /*3ba0*/  USEL UR66, UR64, 0x1, !UP0 ;  /* 0x0000000140427887 */ /* 0x000fe2000c000000 */
[----:B------:R-:W-:Y:S01]  /*3bb0*/  UMOV UR52, 0x0 ;  /* 0x0000000000347882 */ /* 0x000fe20000000000 */
[----:B------:R-:W-:Y:S01]  /*3bc0*/  UMOV UR53, 0x8200490 ;  /* 0x0820049000357882 */ /* 0x000fe20000000000 */
[----:B------:R-:W-:Y:S01]  /*3bd0*/  UMOV UR50, 0x0 ;  /* 0x0000000000327882 */ /* 0x000fe20000000000 */
[----:B------:R-:W-:Y:S01]  /*3be0*/  UMOV UR51, 0x8200490 ;  /* 0x0820049000337882 */ /* 0x000fe20000000000 */
[----:B------:R-:W-:Y:S01]  /*3bf0*/  UMOV UR48, 0x0 ;  /* 0x0000000000307882 */ /* 0x000fe20000000000 */
[----:B-1----:R-:W-:Y:S01]  /*3c00*/  R2UR UR67, R0 ;  /* 0x00000000004372ca */ /* 0x002fe200000e0000 */
[----:B------:R-:W-:-:S14]  /*3c10*/  UMOV UR49, 0x8200490 ;  /* 0x0820049000317882 */ /* 0x000fdc0000000000 */
.L_x_80:
[C---:B------:R-:W-:Y:S02]  /*3c20*/  LEA R0, R8.reuse, UR41, 0x3 ;  /* 0x0000002908007c11 */ /* 0x040fe4000f8e18ff */
[----:B------:R-:W-:Y:S02]  /*3c30*/  SHF.L.U32 R4, R3, 0x1f, RZ ;  /* 0x0000001f03047819 */ /* 0x000fe400000006ff */
[----:B------:R-:W-:Y:S02]  /*3c40*/  LEA R5, R8, UR41, 0x4 ;  /* 0x0000002908057c11 */ /* 0x000fe4000f8e20ff */
[----:B------:R-:W1:Y:S02]  /*3c50*/  SYNCS.PHASECHK.TRANS64.TRYWAIT P0, [R0+URZ+0xb0], R4 ;  /* 0x0000b004000075a7 */ /* 0x000e6400080011ff */
[----:B-1-3--:R-:W-:Y:S05]  /*3c60*/  @!P0 BRA `(.L_x_73) ;  /* 0x0000005c002c8947 */ /* 0x00afea0003800000 */
.L_x_177:
[----:B-1----:R-:W1:Y:S01]  /*3c70*/  LDS.128 R4, [R5+0x140] ;  /* 0x0001400005047984 */ /* 0x002e620000000c00 */
[----:B------:R-:W-:Y:S02]  /*3c80*/  VIADD R0, R0, 0xc0 ;  /* 0x000000c000007836 */ /* 0x000fe40000000000 */
[----:B------:R-:W-:Y:S01]  /*3c90*/  VIADD R8, R8, 0x1 ;  /* 0x0000000108087836 */ /* 0x000fe20000000000 */
[----:B------:R-:W-:Y:S01]  /*3ca0*/  @!PT LDS RZ, [RZ] ;  /* 0x00000000fffff984 */ /* 0x000fe20000000800 */
[----:B------:R-:W-:Y:S01]  /*3cb0*/  @!PT LDS RZ, [RZ] ;  /* 0x00000000fffff984 */ /* 0x000fe20000000800 */
[----:B------:R-:W-:Y:S01]  /*3cc0*/  @!PT LDS RZ, [RZ] ;  /* 0x00000000fffff984 */ /* 0x000fe20000000800 */
[----:B------:R-:W-:Y:S01]  /*3cd0*/  @!PT LDS RZ, [RZ] ;  /* 0x00000000fffff984 */ /* 0x000fe20000000800 */
[----:B------:R2:W-:Y:S06]  /*3ce0*/  MEMBAR.ALL.CTA ;  /* 0x0000000000007992 */ /* 0x0005ec0000008000 */
[----:B--2---:R-:W2:Y:S01]  /*3cf0*/  FENCE.VIEW.ASYNC.S ;  /* 0x00000000000073c6 */ /* 0x004ea20000000000 */
[----:B------:R-:W-:-:S04]  /*3d00*/  PRMT R0, RZ, 0x654, R0 ;  /* 0x00000654ff007816 */ /* 0x000fc80000000000 */
[----:B--2---:R2:W-:Y:S01]  /*3d10*/  SYNCS.ARRIVE.TRANS64.RED.A1T0 RZ, [R0+URZ], RZ ;  /* 0x000000ff00ff79a7 */ /* 0x0045e200081004ff */
[----:B-1----:R-:W-:Y:S01]  /*3d20*/  LOP3.LUT P1, RZ, R6, 0x1, RZ, 0xc0, !PT ;  /* 0x0000000106ff7812 */ /* 0x002fe2000782c0ff */
[----:B--2---:R-:W-:-:S12]  /*3d30*/  BRA.U UP3, `(.L_x_74) ;  /* 0x0000000503587547 */ /* 0x004fd8000b800000 */
[----:B------:R-:W1:Y:S01]  /*3d40*/  LDCU UR4, c[0x0][0x38c] ;  /* 0x00007180ff0477ac */ /* 0x000e620008000800 */
[----:B------:R-:W-:Y:S02]  /*3d50*/  PLOP3.LUT P2, PT, PT, PT, PT, 0x80, 0x8 ;  /* 0x000000000008781c */ /* 0x000fe40003f4f070 */
[----:B------:R-:W-:Y:S01]  /*3d60*/  SHF.L.U32 R4, R9, 0x1f, RZ ;  /* 0x0000001f09047819 */ /* 0x000fe200000006ff */
[----:B------:R-:W-:Y:S02]  /*3d70*/  ULEA UR46, UR47, UR41, 0x3 ;  /* 0x000000292f2e7291 */ /* 0x000fe4000f8e18ff */
[----:B------:R-:W-:Y:S02]  /*3d80*/  ULEA UR36, UR47, UR67, 0x6 ;  /* 0x000000432f247291 */ /* 0x000fe4000f8e30ff */
[----:B-1----:R-:W-:-:S06]  /*3d90*/  UISETP.GE.AND UP0, UPT, UR4, 0x1, UPT ;  /* 0x000000010400788c */ /* 0x002fcc000bf06270 */
[----:B------:R-:W-:-:S05]  /*3da0*/  PLOP3.LUT P0, PT, PT, PT, UP0, 0x80, 0x8 ;  /* 0x000000000008781c */ /* 0x000fca0003f0f008 */
[----:B------:R-:W-:-:S08]  /*3db0*/  @UP0 ULEA UR4, UR38, UR41, 0x3 ;  /* 0x0000002926040291 */ /* 0x000fd0000f8e18ff */
[----:B------:R-:W-:-:S04]  /*3dc0*/  @P0 SHF.L.U32 R0, R2, 0x1f, RZ ;  /* 0x0000001f02000819 */ /* 0x000fc800000006ff */
[----:B------:R1:W2:Y:S01]  /*3dd0*/  @P0 SYNCS.PHASECHK.TRANS64.TRYWAIT P2, [UR4], R0 ;  /* 0x00000000ff0005a7 */ /* 0x0002a20008041104 */
[----:B------:R-:W3:Y:S02]  /*3de0*/  SYNCS.PHASECHK.TRANS64.TRYWAIT P0, [UR46+0xf0], R4 ;  /* 0x0000f004ff0075a7 */ /* 0x000ee4000800112e */
[----:B-123--:R-:W-:Y:S05]  /*3df0*/  @!P0 BRA `(.L_x_75) ;  /* 0x0000005800dc8947 */ /* 0x00efea0003800000 */
.L_x_179:
[----:B------:R-:W-:Y:S01]  /*3e00*/  UMOV UR42, UR37 ;  /* 0x00000025002a7c82 */ /* 0x000fe20008000000 */
[----:B------:R-:W-:Y:S05]  /*3e10*/  BRA.U !UP0, `(.L_x_76) ;  /* 0x0000000508107547 */ /* 0x000fea000b800000 */
[----:B------:R-:W-:Y:S02]  /*3e20*/  UIADD3 UR42, UPT, UPT, UR66, UR37, URZ ;  /* 0x00000025422a7290 */ /* 0x000fe4000fffe0ff */
[----:B------:R-:W-:Y:S01]  /*3e30*/  UPLOP3.LUT UP2, UPT, UPT, UPT, UPT, 0x40, 0x4 ;  /* 0x000000000004789c */ /* 0x000fe20003f4e870 */
[----:B------:R-:W-:Y:S01]  /*3e40*/  UMOV UR39, UR64 ;  /* 0x0000004000277c82 */ /* 0x000fe20008000000 */
[----:B------:R-:W-:-:S09]  /*3e50*/  UMOV UR5, UR38 ;  /* 0x0000002600057c82 */ /* 0x000fd20008000000 */
.L_x_79:
[----:B------:R-:W-:Y:S01]  /*3e60*/  ULEA UR7, UR5, UR41, 0x3 ;  /* 0x0000002905077291 */ /* 0x000fe2000f8e18ff */
[----:B--23--:R-:W-:Y:S11]  /*3e70*/  @P2 BRA `(.L_x_77) ;  /* 0x00000000000c2947 */ /* 0x00cff60003800000 */
[----:B-1----:R-:W-:Y:S04]  /*3e80*/  SHF.L.U32 R4, R2, 0x1f, RZ ;  /* 0x0000001f02047819 */ /* 0x002fe800000006ff */
[----:B------:R-:W1:Y:S02]  /*3e90*/  SYNCS.PHASECHK.TRANS64.TRYWAIT P0, [UR7], R4 ;  /* 0x00000004ff0075a7 */ /* 0x000e640008001107 */
[----:B-1----:R-:W-:Y:S05]  /*3ea0*/  @!P0 BRA `(.L_x_78) ;  /* 0x0000005800c88947 */ /* 0x002fea0003800000 */
.L_x_77:
[----:B------:R-:W-:Y:S01]  /*3eb0*/  UISETP.NE.AND UP0, UPT, UR39, 0x1, UPT ;  /* 0x000000012700788c */ /* 0x000fe2000bf05270 */
[----:B------:R-:W-:Y:S01]  /*3ec0*/  PLOP3.LUT P2, PT, PT, PT, PT, 0x80, 0x8 ;  /* 0x000000000008781c */ /* 0x000fe20003f4f070 */
[----:B------:R-:W-:Y:S02]  /*3ed0*/  UIADD3 UR4, UPT, UPT, UR5, 0x1, URZ ;  /* 0x0000000105047890 */ /* 0x000fe4000fffe0ff */
[----:B------:R-:W-:Y:S02]  /*3ee0*/  UIADD3 UR40, UPT, UPT, UR7, 0x30, URZ ;  /* 0x0000003007287890 */ /* 0x000fe4000fffe0ff */
[----:B------:R-:W-:Y:S01]  /*3ef0*/  UISETP.NE.AND UP1, UPT, UR4, 0x6, UPT ;  /* 0x000000060400788c */ /* 0x000fe2000bf25270 */
[----:B------:R-:W-:Y:S01]  /*3f00*/  PLOP3.LUT P0, PT, PT, PT, UP0, 0x80, 0x8 ;  /* 0x000000000008781c */ /* 0x000fe20003f0f008 */
[----:B------:R-:W-:Y:S02]  /*3f10*/  UIADD3 UR37, UPT, UPT, UR37, 0x1, URZ ;  /* 0x0000000125257890 */ /* 0x000fe4000fffe0ff */
[----:B------:R-:W-:Y:S02]  /*3f20*/  USEL UR6, URZ, 0x1, UP1 ;  /* 0x00000001ff067887 */ /* 0x000fe40008800000 */
[----:B------:R-:W-:Y:S02]  /*3f30*/  USEL UR38, UR4, URZ, UP1 ;  /* 0x000000ff04267287 */ /* 0x000fe40008800000 */
[----:B------:R-:W-:Y:S02]  /*3f40*/  UIADD3 UR39, UPT, UPT, UR39, -0x1, URZ ;  /* 0xffffffff27277890 */ /* 0x000fe4000fffe0ff */
[----:B------:R-:W-:Y:S01]  /*3f50*/  @UP0 ULEA UR4, UR38, UR41, 0x3 ;  /* 0x0000002926040291 */ /* 0x000fe2000f8e18ff */
[----:B------:R-:W-:Y:S01]  /*3f60*/  LOP3.LUT R2, R2, UR6, RZ, 0x3c, !PT ;  /* 0x0000000602027c12 */ /* 0x000fe2000f8e3cff */
[----:B------:R-:W-:Y:S02]  /*3f70*/  ULEA UR6, UR5, UR45, 0xa ;  /* 0x0000002d05067291 */ /* 0x000fe4000f8e50ff */
[----:B------:R-:W-:Y:S01]  /*3f80*/  UISETP.NE.AND UP0, UPT, UR37, UR42, UPT ;  /* 0x0000002a2500728c */ /* 0x000fe2000bf05270 */
[----:B-1----:R-:W-:Y:S01]  /*3f90*/  @P0 SHF.L.U32 R0, R2, 0x1f, RZ ;  /* 0x0000001f02000819 */ /* 0x002fe200000006ff */
[----:B------:R-:W-:Y:S02]  /*3fa0*/  UIADD3 UR34, UPT, UPT, UR6, 0x2, URZ ;  /* 0x0000000206227890 */ /* 0x000fe4000fffe0ff */
[----:B------:R-:W-:Y:S01]  /*3fb0*/  UIADD3 UR30, UPT, UPT, UR6, 0x4, URZ ;  /* 0x00000004061e7890 */ /* 0x000fe2000fffe0ff */
[----:B------:R2:W3:Y:S01]  /*3fc0*/  @P0 SYNCS.PHASECHK.TRANS64.TRYWAIT P2, [UR4], R0 ;  /* 0x00000000ff0005a7 */ /* 0x0004e20008041104 */
[----:B------:R-:W-:Y:S02]  /*3fd0*/  ULEA UR4, UR5, UR44, 0xa ;  /* 0x0000002c05047291 */ /* 0x000fe4000f8e50ff */
[----:B------:R-:W-:Y:S02]  /*3fe0*/  UIADD3 UR26, UPT, UPT, UR6, 0x6, URZ ;  /* 0x00000006061a7890 */ /* 0x000fe4000fffe0ff */
        /* <DEDUP_REMOVED lines=10> */
[----:B------:R-:W-:Y:S01]  /*4090*/  UIADD3 UR8, UPT, UPT, UR4, 0x206, URZ ;  /* 0x0000020604087890 */ /* 0x000fe2000fffe0ff */
[----:B------:R-:W-:Y:S01]  /*40a0*/  UMOV UR7, 0x40004040 ;  /* 0x4000404000077882 */ /* 0x000fe20000000000 */
[----:B------:R-:W-:Y:S01]  /*40b0*/  UMOV UR5, 0x40004040 ;  /* 0x4000404000057882 */ /* 0x000fe20000000000 */
[----:B------:R-:W-:Y:S01]  /*40c0*/  UMOV UR35, 0x40004040 ;  /* 0x4000404000237882 */ /* 0x000fe20000000000 */
[----:B------:R1:W-:Y:S01]  /*40d0*/  UTCHMMA.2CTA gdesc[UR4], gdesc[UR6], tmem[UR36], tmem[UR62], idesc[UR63], UP2 ;  /* 0x00ff3e06040075ea */ /* 0x0003e20009200024 */
[----:B------:R-:W-:Y:S01]  /*40e0*/  UPLOP3.LUT UP2, UPT, UPT, UPT, UPT, 0x80, 0x8 ;  /* 0x000000000008789c */ /* 0x000fe20003f4f070 */
[----:B------:R-:W-:Y:S01]  /*40f0*/  UMOV UR33, 0x40004040 ;  /* 0x4000404000217882 */ /* 0x000fe20000000000 */
[----:B------:R-:W-:Y:S01]  /*4100*/  UMOV UR31, 0x40004040 ;  /* 0x40004040001f7882 */ /* 0x000fe20000000000 */
[----:B------:R2:W-:Y:S01]  /*4110*/  UTCHMMA.2CTA gdesc[UR32], gdesc[UR34], tmem[UR36], tmem[UR60], idesc[UR61], UPT ;  /* 0x00ff3c22200075ea */ /* 0x0005e2000ba00024 */
        /* <DEDUP_REMOVED lines=14> */
[----:B------:R-:W-:Y:S01]  /*4200*/  UMOV UR9, 0x40004040 ;  /* 0x4000404000097882 */ /* 0x000fe20000000000 */
[----:B------:R2:W-:Y:S01]  /*4210*/  UTCHMMA.2CTA gdesc[UR12], gdesc[UR14], tmem[UR36], tmem[UR50], idesc[UR51], UPT ;  /* 0x00ff320e0c0075ea */ /* 0x0005e2000ba00024 */
[----:B------:R2:W-:Y:S01]  /*4220*/  UTCHMMA.2CTA gdesc[UR8], gdesc[UR10], tmem[UR36], tmem[UR48], idesc[UR49], UPT ;  /* 0x00ff300a080075ea */ /* 0x0005e2000ba00024 */
[----:B------:R2:W-:Y:S01]  /*4230*/  UTCBAR.2CTA.MULTICAST [UR40], URZ, UR43 ;  /* 0x000000ff280073e9 */ /* 0x0005e2000820082b */
[----:B-1----:R-:W-:Y:S01]  /*4240*/  UMOV UR5, UR38 ;  /* 0x0000002600057c82 */ /* 0x002fe20008000000 */
[----:B------:R-:W-:Y:S05]  /*4250*/  BRA.U UP0, `(.L_x_79) ;  /* 0xfffffffd00007547 */ /* 0x000fea000b83ffff */
.L_x_76:
[----:B------:R-:W-:Y:S01]  /*4260*/  UIADD3 UR4, UPT, UPT, UR46, 0xd0, URZ ;  /* 0x000000d02e047890 */ /* 0x000fe2000fffe0ff */
[----:B------:R-:W-:-:S08]  /*4270*/  UMOV UR37, UR42 ;  /* 0x0000002a00257c82 */ /* 0x000fd00008000000 */
[----:B------:R4:W-:Y:S01]  /*4280*/  UTCBAR.2CTA.MULTICAST [UR4], URZ, UR65 ;  /* 0x000000ff040073e9 */ /* 0x0009e20008200841 */
[----:B------:R-:W-:Y:S02]  /*4290*/  NOP ;  /* 0x0000000000007918 */ /* 0x000fe40000000000 */
.L_x_74:
[----:B----4-:R-:W-:Y:S01]  /*42a0*/  UIADD3 UR4, UPT, UPT, UR47, 0x1, URZ ;  /* 0x000000012f047890 */ /* 0x010fe2000fffe0ff */
[----:B------:R-:W-:-:S03]  /*42b0*/  ISETP.NE.AND P0, PT, R8, 0x2, PT ;  /* 0x000000020800780c */ /* 0x000fc60003f05270 */
[----:B------:R-:W-:Y:S01]  /*42c0*/  UISETP.NE.AND UP0, UPT, UR4, 0x4, UPT ;  /* 0x000000040400788c */ /* 0x000fe2000bf05270 */
[----:B-12---:R-:W-:Y:S02]  /*42d0*/  SEL R0, RZ, 0x1, P0 ;  /* 0x00000001ff007807 */ /* 0x006fe40000000000 */
[----:B------:R-:W-:Y:S01]  /*42e0*/  SEL R8, R8, RZ, P0 ;  /* 0x000000ff08087207 */ /* 0x000fe20000000000 */
[----:B------:R-:W-:Y:S01]  /*42f0*/  USEL UR5, URZ, 0x1, UP0 ;  /* 0x00000001ff057887 */ /* 0x000fe20008000000 */
[----:B------:R-:W-:Y:S01]  /*4300*/  LOP3.LUT R3, R3, R0, RZ, 0x3c, !PT ;  /* 0x0000000003037212 */ /* 0x000fe200078e3cff */
[----:B------:R-:W-:-:S04]  /*4310*/  USEL UR47, UR4, URZ, UP0 ;  /* 0x000000ff042f7287 */ /* 0x000fc80008000000 */
[----:B------:R-:W-:Y:S01]  /*4320*/  LOP3.LUT R9, R9, UR5, RZ, 0x3c, !PT ;  /* 0x0000000509097c12 */ /* 0x000fe2000f8e3cff */
[----:B------:R-:W-:Y:S07]  /*4330*/  @P1 BRA `(.L_x_80) ;  /* 0xfffffff800381947 */ /* 0x000fee000383ffff */
[----:B------:R-:W1:Y:S01]  /*4340*/  S2UR UR8, SR_CgaCtaId ;  /* 0x00000000000879c3 */ /* 0x000e620000008800 */
[----:B------:R-:W-:Y:S01]  /*4350*/  ELECT P0, URZ, PT ;  /* 0x0000000000ff782f */ /* 0x000fe20003800000 */
[----:B------:R-:W-:Y:S01]  /*4360*/  HFMA2 R0, -RZ, RZ, 0, 5.9604644775390625e-08 ;  /* 0x00000001ff007431 */ /* 0x000fe200000001ff */
[----:B------:R-:W-:-:S05]  /*4370*/  UMOV UR4, 0x40 ;  /* 0x0000004000047882 */ /* 0x000fca0000000000 */
[----:B------:R-:W-:Y:S01]  /*4380*/  UVIRTCOUNT.DEALLOC.SMPOOL 0x80 ;  /* 0x000000800000784c */ /* 0x000fe20000000000 */
[----:B------:R-:W-:Y:S02]  /*4390*/  UISETP.NE.AND UP1, UPT, UR68, URZ, UPT ;  /* 0x000000ff4400728c */ /* 0x000fe4000bf25270 */
[----:B-1----:R-:W-:-:S09]  /*43a0*/  ULEA UR8, UR8, UR4, 0x18 ;  /* 0x0000000408087291 */ /* 0x002fd2000f8ec0ff */
[----:B------:R1:W-:Y:S01]  /*43b0*/  @P0 STS.U8 [UR8+0x1c], R0 ;  /* 0x00001c00ff000988 */ /* 0x0003e20008000008 */
[----:B------:R-:W-:Y:S05]  /*43c0*/  BRA.U UP1, `(.L_x_81) ;  /* 0x0000000101a07547 */ /* 0x000fea000b800000 */
[----:B------:R-:W-:Y:S01]  /*43d0*/  UIADD3 UR7, UPT, UPT, UR41, 0xf0, URZ ;  /* 0x000000f029077890 */ /* 0x000fe2000fffe0ff */
[----:B------:R-:W-:-:S03]  /*43e0*/  SHF.L.U32 R2, R9, 0x1f, RZ ;  /* 0x0000001f09027819 */ /* 0x000fc600000006ff */
[----:B------:R-:W-:-:S09]  /*43f0*/  ULEA UR4, UR47, UR7, 0x3 ;  /* 0x000000072f047291 */ /* 0x000fd2000f8e18ff */
[----:B------:R-:W2:Y:S02]  /*4400*/  SYNCS.PHASECHK.TRANS64.TRYWAIT P0, [UR4], R2 ;  /* 0x00000002ff0075a7 */ /* 0x000ea40008001104 */
[----:B--2---:R-:W-:Y:S05]  /*4410*/  @!P0 BRA `(.L_x_82) ;  /* 0x0000005400848947 */ /* 0x004fea0003800000 */
.L_x_182:
        /* <DEDUP_REMOVED lines=9> */
.L_x_184:
        /* <DEDUP_REMOVED lines=9> */
.L_x_186:
[----:B------:R-:W-:-:S04]  /*4540*/  UIADD3 UR4, UPT, UPT, UR4, 0x1, URZ ;  /* 0x0000000104047890 */ /* 0x000fc8000fffe0ff */
[----:B------:R-:W-:-:S04]  /*4550*/  UISETP.NE.AND UP0, UPT, UR4, 0x4, UPT ;  /* 0x000000040400788c */ /* 0x000fc8000bf05270 */
[----:B------:R-:W-:Y:S02]  /*4560*/  USEL UR5, URZ, 0x1, UP0 ;  /* 0x00000001ff057887 */ /* 0x000fe40008000000 */
[----:B------:R-:W-:-:S04]  /*4570*/  USEL UR4, UR4, URZ, UP0 ;  /* 0x000000ff04047287 */ /* 0x000fc80008000000 */
[----:B------:R-:W-:Y:S01]  /*4580*/  ULEA UR4, UR4, UR7, 0x3 ;  /* 0x0000000704047291 */ /* 0x000fe2000f8e18ff */
[----:B------:R-:W-:-:S04]  /*4590*/  LOP3.LUT R2, R2, UR5, RZ, 0x3c, !PT ;  /* 0x0000000502027c12 */ /* 0x000fc8000f8e3cff */
[----:B------:R-:W-:Y:S01]  /*45a0*/  SHF.L.U32 R2, R2, 0x1f, RZ ;  /* 0x0000001f02027819 */ /* 0x000fe200000006ff */
[----:B-1----:R-:W-:-:S04]  /*45b0*/  IMAD.U32 R0, RZ, RZ, UR4 ;  /* 0x00000004ff007e24 */ /* 0x002fc8000f8e00ff */
[----:B------:R1:W2:Y:S03]  /*45c0*/  SYNCS.PHASECHK.TRANS64.TRYWAIT P0, [R0+URZ], R2 ;  /* 0x00000002000075a7 */ /* 0x0002a600080011ff */
[----:B--2---:R-:W-:Y:S05]  /*45d0*/  @!P0 NANOSLEEP.SYNCS 0x989680 ;  /* 0x009896800000895d */ /* 0x004fea0003900000 */
[----:B------:R-:W2:Y:S02]  /*45e0*/  @!P0 SYNCS.PHASECHK.TRANS64 P0, [R0+URZ], R2 ;  /* 0x00000002000085a7 */ /* 0x000ea400080010ff */
[----:B--2---:R-:W-:Y:S05]  /*45f0*/  @P0 BRA `(.L_x_85) ;  /* 0x0000000000200947 */ /* 0x004fea0003800000 */
.L_x_86:
[----:B--2---:R2:W4:Y:S02]  /*4600*/  SYNCS.PHASECHK.TRANS64.TRYWAIT P0, [R0+URZ], R2 ;  /* 0x00000002000075a7 */ /* 0x00452400080011ff */
[----:B----4-:R-:W-:Y:S05]  /*4610*/  @!P0 NANOSLEEP.SYNCS 0x989680 ;  /* 0x009896800000895d */ /* 0x010fea0003900000 */
[----:B------:R-:W4:Y:S02]  /*4620*/  @!P0 SYNCS.PHASECHK.TRANS64 P0, [R0+URZ], R2 ;  /* 0x00000002000085a7 */ /* 0x000f2400080010ff */
[----:B----4-:R-:W-:Y:S05]  /*4630*/  @!P0 BRA `(.L_x_86) ;  /* 0xfffffffc00f08947 */ /* 0x010fea000383ffff */
[----:B------:R-:W-:Y:S05]  /*4640*/  BRA `(.L_x_85) ;  /* 0x00000000000c7947 */ /* 0x000fea0003800000 */
.L_x_81:
[----:B------:R-:W-:-:S04]  /*4650*/  UIADD3 UR4, UPT, UPT, UR41, 0x130, URZ ;  /* 0x0000013029047890 */ /* 0x000fc8000fffe0ff */
[----:B------:R-:W-:-:S09]  /*4660*/  UPRMT UR4, UR69, 0x654, UR4 ;  /* 0x0000065445047896 */ /* 0x000fd20008000004 */
[----:B------:R-:W-:Y:S03]  /*4670*/  SYNCS.ARRIVE.TRANS64.RED.A1T0 RZ, [UR4], RZ ;  /* 0x000000ffffff79a7 */ /* 0x000fe60008100404 */
.L_x_85:
[----:B-12---:R-:W-:Y:S01]  /*4680*/  SHF.L.U32 R2, RZ, 0x1f, RZ ;  /* 0x0000001fff027819 */ /* 0x006fe200000006ff */
[----:B------:R-:W-:Y:S01]  /*4690*/  UIADD3 UR4, UPT, UPT, UR41, 0x130, URZ ;  /* 0x0000013029047890 */ /* 0x000fe2000fffe0ff */
[----:B------:R-:W-:Y:S02]  /*46a0*/  PLOP3.LUT P0, PT, PT, PT, UP1, 0x80, 0x8 ;  /* 0x000000000008781c */ /* 0x000fe40003f0f018 */
[----:B------:R-:W1:Y:S02]  /*46b0*/  SYNCS.PHASECHK.TRANS64.TRYWAIT P1, [UR41+0x130], R2 ;  /* 0x00013002ff0075a7 */ /* 0x000e640008021129 */
[----:B-1----:R-:W-:Y:S09]  /*46c0*/  @!P1 BRA `(.L_x_87) ;  /* 0x0000005400209947 */ /* 0x002ff20003800000 */
.L_x_188:
[----:B------:R-:W-:Y:S01]  /*46d0*/  @!UP1 UPRMT UR4, UR69, 0x654, UR4 ;  /* 0x0000065445049896 */ /* 0x000fe20008000004 */
[----:B------:R-:W-:Y:S01]  /*46e0*/  UMOV UR5, 0xffff ;  /* 0x0000ffff00057882 */ /* 0x000fe20000000000 */
[----:B------:R-:W-:-:S07]  /*46f0*/  UMOV UR6, 0x1 ;  /* 0x0000000100067882 */ /* 0x000fce0000000000 */
[----:B------:R-:W-:Y:S01]  /*4700*/  @!P0 SYNCS.ARRIVE.TRANS64.RED.A1T0 RZ, [UR4], RZ ;  /* 0x000000ffffff89a7 */ /* 0x000fe20008100404 */
[----:B------:R-:W-:Y:S01]  /*4710*/  NOP ;  /* 0x0000000000007918 */ /* 0x000fe20000000000 */
[----:B-1----:R-:W1:Y:S01]  /*4720*/  LDS R0, [UR8+0x14] ;  /* 0x00001408ff007984 */ /* 0x002e620008000800 */
[----:B------:R-:W-:-:S04]  /*4730*/  ULOP3.LUT UR4, UR67, 0xffff, URZ, 0xc0, !UPT ;  /* 0x0000ffff43047892 */ /* 0x000fc8000f8ec0ff */
[----:B------:R-:W-:-:S04]  /*4740*/  USHF.R.U32.HI UR4, URZ, 0x5, UR4 ;  /* 0x00000005ff047899 */ /* 0x000fc80008011604 */
[----:B------:R-:W-:Y:S02]  /*4750*/  USHF.L.U32 UR5, UR5, UR4, URZ ;  /* 0x0000000405057299 */ /* 0x000fe400080006ff */
[----:B------:R-:W-:-:S04]  /*4760*/  USHF.L.U32 UR4, UR6, UR4, URZ ;  /* 0x0000000406047299 */ /* 0x000fc800080006ff */
[----:B-1----:R-:W-:-:S04]  /*4770*/  LOP3.LUT R0, R0, UR5, RZ, 0xc0, !PT ;  /* 0x0000000500007c12 */ /* 0x002fc8000f8ec0ff */
[----:B------:R-:W-:-:S13]  /*4780*/  ISETP.NE.AND P0, PT, R0, UR5, PT ;  /* 0x0000000500007c0c */ /* 0x000fda000bf05270 */
[----:B------:R-:W-:Y:S05]  /*4790*/  @P0 BRA `(.L_x_88) ;  /* 0x0000000000580947 */ /* 0x000fea0003800000 */
[----:B------:R-:W1:Y:S02]  /*47a0*/  LDS R0, [UR8+0x18] ;  /* 0x00001808ff007984 */ /* 0x000e640008000800 */
[----:B-1----:R-:W-:-:S04]  /*47b0*/  LOP3.LUT R0, R0, UR4, RZ, 0xc0, !PT ;  /* 0x0000000400007c12 */ /* 0x002fc8000f8ec0ff */
[----:B------:R-:W-:-:S13]  /*47c0*/  ISETP.NE.AND P0, PT, R0, UR4, PT ;  /* 0x0000000400007c0c */ /* 0x000fda000bf05270 */
[----:B------:R-:W-:Y:S05]  /*47d0*/  @P0 BRA `(.L_x_89) ;  /* 0x00000000003c0947 */ /* 0x000fea0003800000 */
[----:B------:R-:W1:Y:S01]  /*47e0*/  S2R R2, SR_LANEID ;  /* 0x0000000000027919 */ /* 0x000e620000000000 */
[----:B------:R-:W-:-:S06]  /*47f0*/  ULOP3.LUT UR5, URZ, UR5, URZ, 0x33, !UPT ;  /* 0x00000005ff057292 */ /* 0x000fcc000f8e33ff */
[----:B------:R-:W-:-:S04]  /*4800*/  IMAD.U32 R0, RZ, RZ, UR5 ;  /* 0x00000005ff007e24 */ /* 0x000fc8000f8e00ff */
[----:B------:R2:W4:Y:S02]  /*4810*/  REDUX UR7, R0 ;  /* 0x00000000000773c4 */ /* 0x0005240000000000 */
[----:B------:R1:W-:Y:S01]  /*4820*/  UTCATOMSWS.AND URZ, UR5 ;  /* 0x0000000500ff79e3 */ /* 0x0003e20008000000 */
[----:B--2---:R-:W-:Y:S01]  /*4830*/  LOP3.LUT R0, RZ, UR4, RZ, 0x33, !PT ;  /* 0x00000004ff007c12 */ /* 0x004fe2000f8e33ff */
[----:B------:R-:W-:Y:S02]  /*4840*/  VOTEU.ANY UR4, UPT, PT ;  /* 0x0000000000047886 */ /* 0x000fe400038e0100 */
[----:B------:R-:W-:Y:S02]  /*4850*/  UFLO.U32 UR4, UR4 ;  /* 0x00000004000472bd */ /* 0x000fe400080e0000 */
[----:B------:R-:W2:Y:S04]  /*4860*/  REDUX UR6, R0 ;  /* 0x00000000000673c4 */ /* 0x000ea80000000000 */
[----:B-1----:R-:W-:-:S02]  /*4870*/  ISETP.EQ.U32.AND P0, PT, R2, UR4, PT ;  /* 0x0000000402007c0c */ /* 0x002fc4000bf02070 */
[----:B----4-:R-:W-:-:S11]  /*4880*/  MOV R2, UR7 ;  /* 0x0000000700027c02 */ /* 0x010fd60008000f00 */
[----:B------:R1:W-:Y:S01]  /*4890*/  @P0 ATOMS.AND RZ, [UR8+0x14], R2 ;  /* 0x00001402ffff098c */ /* 0x0003e2000a800008 */
[----:B--2---:R-:W-:-:S05]  /*48a0*/  IMAD.U32 R0, RZ, RZ, UR6 ;  /* 0x00000006ff007e24 */ /* 0x004fca000f8e00ff */
[----:B------:R1:W-:Y:S01]  /*48b0*/  @P0 ATOMS.AND RZ, [UR8+0x18], R0 ;  /* 0x00001800ffff098c */ /* 0x0003e2000a800008 */
[----:B------:R-:W-:Y:S05]  /*48c0*/  BRA `(.L_x_90) ;  /* 0x0000000000147947 */ /* 0x000fea0003800000 */
.L_x_89:
[----:B------:R-:W-:Y:S02]  /*48d0*/  MOV R2, 0x48f0 ;  /* 0x000048f000027802 */ /* 0x000fe40000000f00 */
[----:B---3-5:R-:W-:Y:S05]  /*48e0*/  CALL.REL.NOINC `($__internal_0_$__cuda_sm10x_tcgen05_guardrail_trap_col_being_dealloced_not_returned_by_alloc) ;  /* 0x0000005800007944 */ /* 0x028fea0003c00000 */
[----:B------:R-:W-:Y:S05]  /*48f0*/  BRA `(.L_x_90) ;  /* 0x0000000000087947 */ /* 0x000fea0003800000 */
.L_x_88:
[----:B------:R-:W-:Y:S02]  /*4900*/  MOV R2, 0x4920 ;  /* 0x0000492000027802 */ /* 0x000fe40000000f00 */
[----:B---3-5:R-:W-:Y:S05]  /*4910*/  CALL.REL.NOINC `($__internal_2_$__cuda_sm10x_tcgen05_guardrail_trap_unallocated_columns_being_dealloced) ;  /* 0x00000058000c7944 */ /* 0x028fea0003c00000 */
.L_x_90:
[----:B------:R-:W-:Y:S01]  /*4920*/  NOP ;  /* 0x0000000000007918 */ /* 0x000fe20000000000 */
[----:B------:R-:W-:Y:S05]  /*4930*/  EXIT ;  /* 0x000000000000794d */ /* 0x000fea0003800000 */
.L_x_61:
[----:B------:R-:W-:-:S09]  /*4940*/  UISETP.NE.OR UP0, UPT, UR21, 0x3, !UP3 ;  /* 0x000000031500788c */ /* 0x000fd2000df05670 */
[----:B------:R-:W-:Y:S05]  /*4950*/  BRA.U UP0, `(.L_x_91) ;  /* 0x0000001100b87547 */ /* 0x000fea000b800000 */
[----:B------:R-:W1:Y:S01]  /*4960*/  LDCU UR31, c[0x0][0x370] ;  /* 0x00006e00ff1f77ac */ /* 0x000e620008000800 */
[----:B------:R-:W2:Y:S01]  /*4970*/  LDC.64 R16, c[0x0][0x348] ;  /* 0x0000d200ff107b82 */ /* 0x000ea20000000a00 */
[----:B------:R-:W-:Y:S02]  /*4980*/  HFMA2 R13, -RZ, RZ, 0, 0 ;  /* 0x00000000ff0d7431 */ /* 0x000fe400000001ff */
[----:B------:R-:W-:Y:S01]  /*4990*/  IMAD.MOV.U32 R15, RZ, RZ, 0x1 ;  /* 0x00000001ff0f7424 */ /* 0x000fe200078e00ff */
[----:B------:R-:W1:Y:S01]  /*49a0*/  LDCU.128 UR48, c[0x0][0xb10] ;  /* 0x00016200ff3077ac */ /* 0x000e620008000c00 */
[----:B------:R-:W-:Y:S01]  /*49b0*/  IMAD.MOV.U32 R14, RZ, RZ, RZ ;  /* 0x000000ffff0e7224 */ /* 0x000fe200078e00ff */
[----:B------:R-:W-:Y:S01]  /*49c0*/  MOV R7, 0x1000 ;  /* 0x0000100000077802 */ /* 0x000fe20000000f00 */
[----:B------:R-:W3:Y:S01]  /*49d0*/  LDCU UR30, c[0x0][0x374] ;  /* 0x00006e80ff1e77ac */ /* 0x000ee20008000800 */
[----:B------:R-:W4:Y:S01]  /*49e0*/  LDC.64 R2, c[0x0][0x888] ;  /* 0x00022200ff027b82 */ /* 0x000f220000000a00 */
[----:B------:R-:W3:Y:S01]  /*49f0*/  LDCU UR15, c[0x0][0xb0c] ;  /* 0x00016180ff0f77ac */ /* 0x000ee20008000800 */
[----:B------:R-:W2:Y:S06]  /*4a00*/  LDCU UR52, c[0x0][0xb20] ;  /* 0x00016400ff3477ac */ /* 0x000eac0008000800 */
[----:B------:R-:W4:Y:S01]  /*4a10*/  LDC.64 R4, c[0x0][0x890] ;  /* 0x00022400ff047b82 */ /* 0x000f220000000a00 */
[----:B------:R-:W2:Y:S01]  /*4a20*/  LDCU UR4, c[0x0][0xb30] ;  /* 0x00016600ff0477ac */ /* 0x000ea20008000800 */
[----:B------:R-:W-:Y:S01]  /*4a30*/  UMOV UR21, 0x400 ;  /* 0x0000040000157882 */ /* 0x000fe20000000000 */
[----:B-1----:R-:W-:-:S02]  /*4a40*/  UIMAD.WIDE.U32 UR6, UR31, UR48, URZ ;  /* 0x000000301f0672a5 */ /* 0x002fc4000f8e00ff */
[----:B---3--:R-:W-:Y:S02]  /*4a50*/  UIMAD.WIDE.U32 UR8, UR30, UR51, URZ ;  /* 0x000000331e0872a5 */ /* 0x008fe4000f8e00ff */
[----:B------:R-:W-:Y:S02]  /*4a60*/  ULEA UR21, UR47, UR21, 0x18 ;  /* 0x000000152f157291 */ /* 0x000fe4000f8ec0ff */
[----:B------:R-:W-:Y:S02]  /*4a70*/  UPLOP3.LUT UP2, UPT, UPT, UPT, UPT, 0x40, 0x4 ;  /* 0x000000000004789c */ /* 0x000fe40003f4e870 */
[----:B------:R-:W-:Y:S01]  /*4a80*/  UIADD3 UR37, UPT, UPT, UR21, 0x78, URZ ;  /* 0x0000007815257890 */ /* 0x000fe2000fffe0ff */
[----:B------:R-:W-:Y:S01]  /*4a90*/  UMOV UR6, UR7 ;  /* 0x0000000700067c82 */ /* 0x000fe20008000000 */
[----:B------:R-:W-:Y:S01]  /*4aa0*/  UMOV UR38, UR9 ;  /* 0x0000000900267c82 */ /* 0x000fe20008000000 */
[----:B------:R-:W-:Y:S02]  /*4ab0*/  UISETP.GE.AND UP0, UPT, UR45, 0x1, UPT ;  /* 0x000000012d00788c */ /* 0x000fe4000bf06270 */
[----:B------:R-:W-:Y:S01]  /*4ac0*/  UISETP.NE.AND UP4, UPT, UR45, 0x1, UPT ;  /* 0x000000012d00788c */ /* 0x000fe2000bf85270 */
[----:B------:R-:W1:Y:S01]  /*4ad0*/  LDCU.64 UR22, c[0x0][0xb28] ;  /* 0x00016500ff1677ac */ /* 0x000e620008000a00 */
[----:B------:R-:W-:-:S02]  /*4ae0*/  UISETP.NE.AND UP6, UPT, UR15, 0x1, UPT ;  /* 0x000000010f00788c */ /* 0x000fc4000bfc5270 */
[----:B------:R-:W-:Y:S02]  /*4af0*/  UISETP.NE.AND UP5, UPT, UR50, 0x1, UPT ;  /* 0x000000013200788c */ /* 0x000fe4000bfa5270 */
[----:B------:R-:W-:Y:S02]  /*4b00*/  UIADD3 UR41, UPT, UPT, UR21, 0x60, URZ ;  /* 0x0000006015297890 */ /* 0x000fe4000fffe0ff */
[----:B------:R-:W-:Y:S02]  /*4b10*/  UIADD3 UR33, UPT, UPT, UR21, 0x68, URZ ;  /* 0x0000006815217890 */ /* 0x000fe4000fffe0ff */
[----:B------:R-:W-:Y:S02]  /*4b20*/  UIADD3 UR25, UPT, UPT, UR21, 0x70, URZ ;  /* 0x0000007015197890 */ /* 0x000fe4000fffe0ff */
[----:B------:R-:W-:Y:S02]  /*4b30*/  UPRMT UR37, UR47, 0x654, UR37 ;  /* 0x000006542f257896 */ /* 0x000fe40008000025 */
[----:B------:R-:W-:-:S02]  /*4b40*/  USHF.R.U32.HI UR39, URZ, UR49, UR6 ;  /* 0x00000031ff277299 */ /* 0x000fc40008011606 */
[----:B--2---:R-:W-:Y:S02]  /*4b50*/  USHF.R.U32.HI UR38, URZ, UR52, UR38 ;  /* 0x00000034ff267299 */ /* 0x004fe40008011626 */
[----:B------:R-:W-:-:S11]  /*4b60*/  UISETP.NE.AND UP3, UPT, UR4, 0x1, UPT ;  /* 0x000000010400788c */ /* 0x000fd6000bf65270 */
.L_x_102:
[C---:B------:R-:W-:Y:S02]  /*4b70*/  LEA R12, R14.reuse, UR21, 0x3 ;  /* 0x000000150e0c7c11 */ /* 0x040fe4000f8e18ff */
[----:B------:R-:W-:Y:S02]  /*4b80*/  SHF.L.U32 R0, R13, 0x1f, RZ ;  /* 0x0000001f0d007819 */ /* 0x000fe400000006ff */
[----:B------:R-:W-:Y:S02]  /*4b90*/  LEA R8, R14, UR21, 0x4 ;  /* 0x000000150e087c11 */ /* 0x000fe4000f8e20ff */
[----:B--2---:R-:W2:Y:S02]  /*4ba0*/  SYNCS.PHASECHK.TRANS64.TRYWAIT P0, [R12+URZ+0xb0], R0 ;  /* 0x0000b0000c0075a7 */ /* 0x004ea400080011ff */
[----:B--2---:R-:W-:Y:S05]  /*4bb0*/  @!P0 BRA `(.L_x_92) ;  /* 0x0000004c00fc8947 */ /* 0x004fea0003800000 */
.L_x_189:
[----:B------:R-:W3:Y:S01]  /*4bc0*/  LDS.128 R8, [R8+0x140] ;  /* 0x0001400008087984 */ /* 0x000ee20000000c00 */
[----:B------:R-:W-:Y:S01]  /*4bd0*/  UISETP.GE.AND UP0, UPT, UR45, 0x1, UPT ;  /* 0x000000012d00788c */ /* 0x000fe2000bf06270 */
[----:B------:R-:W-:Y:S01]  /*4be0*/  @!PT LDS RZ, [RZ] ;  /* 0x00000000fffff984 */ /* 0x000fe20000000800 */
[----:B------:R-:W-:Y:S01]  /*4bf0*/  @!PT LDS RZ, [RZ] ;  /* 0x00000000fffff984 */ /* 0x000fe20000000800 */
[----:B------:R-:W-:Y:S01]  /*4c00*/  @!PT LDS RZ, [RZ] ;  /* 0x00000000fffff984 */ /* 0x000fe20000000800 */
[----:B------:R-:W-:Y:S01]  /*4c10*/  @!PT LDS RZ, [RZ] ;  /* 0x00000000fffff984 */ /* 0x000fe20000000800 */
[----:B------:R1:W-:Y:S06]  /*4c20*/  MEMBAR.ALL.CTA ;  /* 0x0000000000007992 */ /* 0x0003ec0000008000 */
[----:B-1----:R-:W1:Y:S01]  /*4c30*/  FENCE.VIEW.ASYNC.S ;  /* 0x00000000000073c6 */ /* 0x002e620000000000 */
[----:B---3--:R-:W-:Y:S11]  /*4c40*/  LOP3.LUT P0, RZ, R10, 0x1, RZ, 0xc0, !PT ;  /* 0x000000010aff7812 */ /* 0x008ff6000780c0ff */
[----:B------:R-:W-:Y:S02]  /*4c50*/  @!UPT UIADD3 URZ, UPT, UPT, URZ, URZ, URZ ;  /* 0x000000fffffff290 */ /* 0x000fe4000fffe0ff */
[----:B-1----:R-:W-:Y:S01]  /*4c60*/  VOTEU.ANY UP1, P0 ;  /* 0x0000000000ff7886 */ /* 0x002fe20000020100 */
[----:B------:R-:W-:Y:S11]  /*4c70*/  PLOP3.LUT P0, PT, PT, PT, UP1, 0x80, 0x8 ;  /* 0x000000000008781c */ /* 0x000ff60003f0f018 */
[----:B------:R-:W-:Y:S02]  /*4c80*/  @!UPT UIADD3 URZ, UPT, UPT, URZ, URZ, URZ ;  /* 0x000000fffffff290 */ /* 0x000fe4000fffe0ff */
[----:B--2---:R-:W-:Y:S02]  /*4c90*/  @P0 SHF.R.U32.HI R0, RZ, 0x10, R9 ;  /* 0x00000010ff000819 */ /* 0x004fe40000011609 */
[----:B------:R-:W-:Y:S02]  /*4ca0*/  @P0 MOV R6, R8 ;  /* 0x0000000800060202 */ /* 0x000fe40000000f00 */
[----:B------:R-:W-:Y:S01]  /*4cb0*/  @P0 R2UR UR4, R0 ;  /* 0x00000000000402ca */ /* 0x000fe200000e0000 */
[----:B------:R-:W-:Y:S01]  /*4cc0*/  VIADD R0, R12, 0xc0 ;  /* 0x000000c00c007836 */ /* 0x000fe20000000000 */
[----:B------:R-:W-:Y:S02]  /*4cd0*/  @P0 LOP3.LUT R8, R9, 0xffff, RZ, 0xc0, !PT ;  /* 0x0000ffff09080812 */ /* 0x000fe400078ec0ff */
[----:B------:R-:W-:Y:S02]  /*4ce0*/  @P0 R2UR UR6, R6 ;  /* 0x00000000060602ca */ /* 0x000fe400000e0000 */
[----:B------:R-:W-:Y:S02]  /*4cf0*/  PRMT R0, RZ, 0x654, R0 ;  /* 0x00000654ff007816 */ /* 0x000fe40000000000 */
[----:B------:R-:W-:Y:S02]  /*4d00*/  @P0 R2UR UR5, R8 ;  /* 0x00000000080502ca */ /* 0x000fe400000e0000 */
[----:B------:R1:W-:Y:S03]  /*4d10*/  SYNCS.ARRIVE.TRANS64.RED.A1T0 RZ, [R0+URZ], RZ ;  /* 0x000000ff00ff79a7 */ /* 0x0003e600081004ff */
[----:B------:R-:W-:Y:S04]  /*4d20*/  @UP1 UMOV UR29, UR4 ;  /* 0x00000004001d1c82 */ /* 0x000fe80008000000 */
[----:B------:R-:W-:Y:S04]  /*4d30*/  @UP1 UMOV UR14, UR6 ;  /* 0x00000006000e1c82 */ /* 0x000fe80008000000 */
[----:B------:R-:W-:Y:S01]  /*4d40*/  @UP1 UMOV UR13, UR5 ;  /* 0x00000005000d1c82 */ /* 0x000fe20008000000 */
[----:B------:R-:W-:Y:S05]  /*4d50*/  BRA.U !UP0, `(.L_x_93) ;  /* 0x0000000108a47547 */ /* 0x000fea000b800000 */
[----:B------:R-:W-:Y:S02]  /*4d60*/  UIMAD.WIDE.U32 UR16, UR13, UR51, URZ ;  /* 0x000000330d1072a5 */ /* 0x000fe4000f8e00ff */
[----:B------:R-:W-:Y:S02]  /*4d70*/  UIMAD.WIDE.U32 UR18, UR14, UR48, URZ ;  /* 0x000000300e1272a5 */ /* 0x000fe4000f8e00ff */
[----:B------:R-:W-:Y:S02]  /*4d80*/  USEL UR4, UR30, UR38, !UP5 ;  /* 0x000000261e047287 */ /* 0x000fe4000e800000 */
[----:B------:R-:W-:Y:S02]  /*4d90*/  USEL UR7, UR31, UR39, !UP6 ;  /* 0x000000271f077287 */ /* 0x000fe4000f000000 */
[----:B------:R-:W-:Y:S02]  /*4da0*/  UIMAD.WIDE.U32 UR8, UR4, UR22, URZ ;  /* 0x00000016040872a5 */ /* 0x000fe4000f8e00ff */
[----:B------:R-:W-:Y:S01]  /*4db0*/  UIMAD.WIDE.U32 UR10, UR7, UR22, URZ ;  /* 0x00000016070a72a5 */ /* 0x000fe2000f8e00ff */
[----:B------:R-:W-:Y:S02]  /*4dc0*/  UMOV UR5, UR17 ;  /* 0x0000001100057c82 */ /* 0x000fe40008000000 */
[----:B------:R-:W-:Y:S03]  /*4dd0*/  USHF.R.U32.HI UR6, URZ, UR52, UR5 ;  /* 0x00000034ff067299 */ /* 0x000fe60008011605 */
[----:B------:R-:W-:Y:S01]  /*4de0*/  UMOV UR5, UR19 ;  /* 0x0000001300057c82 */ /* 0x000fe20008000000 */
[----:B------:R-:W-:Y:S02]  /*4df0*/  USEL UR6, UR13, UR6, !UP5 ;  /* 0x000000060d067287 */ /* 0x000fe4000e800000 */
[----:B------:R-:W-:Y:S03]  /*4e00*/  USHF.R.U32.HI UR12, URZ, UR49, UR5 ;  /* 0x00000031ff0c7299 */ /* 0x000fe60008011605 */
[----:B------:R-:W-:Y:S02]  /*4e10*/  UMOV UR5, UR9 ;  /* 0x0000000900057c82 */ /* 0x000fe40008000000 */
[----:B------:R-:W-:Y:S03]  /*4e20*/  @UP4 USHF.R.U32.HI UR4, URZ, UR23, UR5 ;  /* 0x00000017ff044299 */ /* 0x000fe60008011605 */
[----:B------:R-:W-:Y:S01]  /*4e30*/  UMOV UR5, UR11 ;  /* 0x0000000b00057c82 */ /* 0x000fe20008000000 */
[----:B------:R-:W-:Y:S02]  /*4e40*/  UIMAD UR4, UR45, UR4, URZ ;  /* 0x000000042d0472a4 */ /* 0x000fe4000f8e02ff */
[----:B------:R-:W-:Y:S02]  /*4e50*/  @UP4 USHF.R.U32.HI UR7, URZ, UR23, UR5 ;  /* 0x00000017ff074299 */ /* 0x000fe40008011605 */
[----:B------:R-:W-:Y:S02]  /*4e60*/  UIMAD.WIDE.U32 UR10, UR6, UR22, URZ ;  /* 0x00000016060a72a5 */ /* 0x000fe4000f8e00ff */
[----:B------:R-:W-:Y:S02]  /*4e70*/  USEL UR5, UR14, UR12, !UP6 ;  /* 0x0000000c0e057287 */ /* 0x000fe4000f000000 */
[----:B------:R-:W-:Y:S02]  /*4e80*/  UIMAD UR8, UR45, UR7, URZ ;  /* 0x000000072d0872a4 */ /* 0x000fe4000f8e02ff */
[----:B------:R-:W-:Y:S03]  /*4e90*/  UISETP.GE.AND UP0, UPT, UR6, UR4, UPT ;  /* 0x000000040600728c */ /* 0x000fe6000bf06270 */
[----:B------:R-:W-:Y:S01]  /*4ea0*/  UMOV UR4, UR11 ;  /* 0x0000000b00047c82 */ /* 0x000fe20008000000 */
[----:B------:R-:W-:Y:S02]  /*4eb0*/  UISETP.GE.OR UP0, UPT, UR5, UR8, UP0 ;  /* 0x000000080500728c */ /* 0x000fe40008706670 */
[----:B------:R-:W-:Y:S02]  /*4ec0*/  USHF.R.U32.HI UR4, URZ, UR23, UR4 ;  /* 0x00000017ff047299 */ /* 0x000fe40008011604 */
[----:B------:R-:W-:Y:S02]  /*4ed0*/  UIMAD.WIDE.U32 UR8, UR5, UR22, URZ ;  /* 0x00000016050872a5 */ /* 0x000fe4000f8e00ff */
[----:B------:R-:W-:Y:S04]  /*4ee0*/  USEL UR10, UR6, UR4, !UP4 ;  /* 0x00000004060a7287 */ /* 0x000fe8000e000000 */
[----:B------:R-:W-:Y:S01]  /*4ef0*/  UIADD3 UR11, UPT, UPT, -UR10, URZ, URZ ;  /* 0x000000ff0a0b7290 */ /* 0x000fe2000fffe1ff */
[----:B------:R-:W-:Y:S02]  /*4f00*/  @!UP0 UMOV UR4, UR9 ;  /* 0x0000000900048c82 */ /* 0x000fe40008000000 */
[----:B------:R-:W-:Y:S02]  /*4f10*/  @!UP0 USHF.R.U32.HI UR4, URZ, UR23, UR4 ;  /* 0x00000017ff048299 */ /* 0x000fe40008011604 */
[----:B------:R-:W-:Y:S02]  /*4f20*/  UIMAD UR8, UR45, UR11, UR6 ;  /* 0x0000000b2d0872a4 */ /* 0x000fe4000f8e0206 */
[----:B------:R-:W-:Y:S04]  /*4f30*/  @!UP0 USEL UR4, UR5, UR4, !UP4 ;  /* 0x0000000405048287 */ /* 0x000fe8000e000000 */
[----:B------:R-:W-:Y:S02]  /*4f40*/  @!UP0 UIMAD UR7, UR7, UR8, UR4 ;  /* 0x00000008070782a4 */ /* 0x000fe4000f8e0204 */
[----:B------:R-:W-:Y:S02]  /*4f50*/  @!UP0 UIADD3 UR9, UPT, UPT, UR10, -UR4, URZ ;  /* 0x800000040a098290 */ /* 0x000fe4000fffe0ff */
[----:B------:R-:W-:Y:S02]  /*4f60*/  UIADD3 UR8, UPT, UPT, -UR6, URZ, URZ ;  /* 0x000000ff06087290 */ /* 0x000fe4000fffe1ff */
[----:B------:R-:W-:Y:S02]  /*4f70*/  UIADD3 UR4, UPT, UPT, -UR5, URZ, URZ ;  /* 0x000000ff05047290 */ /* 0x000fe4000fffe1ff */
[----:B------:R-:W-:Y:S03]  /*4f80*/  @!UP0 UIMAD UR6, UR9, UR45, UR5 ;  /* 0x0000002d090682a4 */ /* 0x000fe6000f8e0205 */
[----:B------:R-:W-:Y:S01]  /*4f90*/  @!UP0 UMOV UR5, UR7 ;  /* 0x0000000700058c82 */ /* 0x000fe20008000000 */
[----:B------:R-:W-:Y:S02]  /*4fa0*/  UIMAD UR7, UR15, UR4, UR14 ;  /* 0x000000040f0772a4 */ /* 0x000fe4000f8e020e */
[----:B------:R-:W-:Y:S02]  /*4fb0*/  UIMAD UR4, UR50, UR8, UR13 ;  /* 0x00000008320472a4 */ /* 0x000fe4000f8e020d */
[----:B------:R-:W-:Y:S02]  /*4fc0*/  UIMAD UR14, UR5, UR15, UR7 ;  /* 0x0000000f050e72a4 */ /* 0x000fe4000f8e0207 */
[----:B------:R-:W-:Y:S11]  /*4fd0*/  UIMAD UR13, UR6, UR50, UR4 ;  /* 0x00000032060d72a4 */ /* 0x000ff6000f8e0204 */
[----:B------:R-:W-:Y:S01]  /*4fe0*/  @!UPT UIADD3 URZ, UPT, UPT, URZ, URZ, URZ ;  /* 0x000000fffffff290 */ /* 0x000fe2000fffe0ff */
.L_x_93:
[----:B------:R-:W2:Y:S01]  /*4ff0*/  @!UP3 LDCU.128 UR8, c[0x0][0xb10] ;  /* 0x00016200ff08b7ac */ /* 0x000ea20008000c00 */
[C---:B----4-:R-:W-:Y:S02]  /*5000*/  ISETP.NE.U32.AND P1, PT, R4.reuse, RZ, PT ;  /* 0x000000ff0400720c */ /* 0x050fe40003f25070 */
[----:B------:R-:W-:Y:S02]  /*5010*/  ISETP.NE.U32.AND P0, PT, R4, RZ, PT ;  /* 0x000000ff0400720c */ /* 0x000fe40003f05070 */
[C---:B------:R-:W-:Y:S02]  /*5020*/  ISETP.NE.AND.EX P1, PT, R5.reuse, RZ, PT, P1 ;  /* 0x000000ff0500720c */ /* 0x040fe40003f25310 */
[----:B------:R-:W-:Y:S01]  /*5030*/  ISETP.NE.AND.EX P0, PT, R5, RZ, PT, P0 ;  /* 0x000000ff0500720c */ /* 0x000fe20003f05300 */
[----:B------:R-:W3:Y:S01]  /*5040*/  @!UP3 LDCU UR5, c[0x0][0xb0c] ;  /* 0x00016180ff05b7ac */ /* 0x000ee20008000800 */
[----:B------:R-:W-:Y:S01]  /*5050*/  SHF.L.U32 R9, R15, 0x1f, RZ ;  /* 0x0000001f0f097819 */ /* 0x000fe200000006ff */
[----:B------:R-:W-:Y:S02]  /*5060*/  USHF.L.U32 UR42, UR24, 0x7, URZ ;  /* 0x00000007182a7899 */ /* 0x000fe400080006ff */
[----:B------:R-:W-:Y:S02]  /*5070*/  USHF.L.U32 UR43, UR20, 0x6, URZ ;  /* 0x00000006142b7899 */ /* 0x000fe400080006ff */
[----:B--2---:R-:W-:Y:S07]  /*5080*/  UIMAD.WIDE.U32 UR6, UR14, UR8, URZ ;  /* 0x000000080e0672a5 */ /* 0x004fee000f8e00ff */
[----:B------:R-:W-:Y:S01]  /*5090*/  @!UP3 UMOV UR4, UR7 ;  /* 0x000000070004bc82 */ /* 0x000fe20008000000 */
[----:B---3--:R-:W-:Y:S02]  /*50a0*/  @!UP3 UISETP.NE.AND UP0, UPT, UR5, 0x1, UPT ;  /* 0x000000010500b88c */ /* 0x008fe4000bf05270 */
[----:B------:R-:W-:Y:S02]  /*50b0*/  @!UP3 USHF.R.U32.HI UR4, URZ, UR9, UR4 ;  /* 0x00000009ff04b299 */ /* 0x000fe40008011604 */
[----:B------:R-:W-:Y:S02]  /*50c0*/  UIMAD.WIDE.U32 UR6, UR13, UR11, URZ ;  /* 0x0000000b0d0672a5 */ /* 0x000fe4000f8e00ff */
[----:B------:R-:W-:Y:S02]  /*50d0*/  @!UP3 USEL UR8, UR14, UR4, !UP0 ;  /* 0x000000040e08b287 */ /* 0x000fe4000c000000 */
[----:B------:R-:W-:Y:S03]  /*50e0*/  @!UP3 UISETP.NE.AND UP0, UPT, UR10, 0x1, UPT ;  /* 0x000000010a00b88c */ /* 0x000fe6000bf05270 */
[----:B------:R-:W-:Y:S02]  /*50f0*/  @!UP3 UMOV UR6, UR7 ;  /* 0x000000070006bc82 */ /* 0x000fe40008000000 */
[----:B------:R-:W2:Y:S02]  /*5100*/  @!UP3 LDCU UR4, c[0x0][0xb20] ;  /* 0x00016400ff04b7ac */ /* 0x000ea40008000800 */
[----:B--2---:R-:W-:Y:S04]  /*5110*/  @!UP3 USHF.R.U32.HI UR6, URZ, UR4, UR6 ;  /* 0x00000004ff06b299 */ /* 0x004fe80008011606 */
[----:B------:R-:W-:Y:S04]  /*5120*/  @!UP3 USEL UR6, UR13, UR6, !UP0 ;  /* 0x000000060d06b287 */ /* 0x000fe8000c000000 */
[----:B------:R-:W-:Y:S02]  /*5130*/  @!UP3 UIADD3 UR4, UPT, UPT, -UR8, UR6, URZ ;  /* 0x000000060804b290 */ /* 0x000fe4000fffe1ff */
[----:B------:R-:W-:Y:S02]  /*5140*/  @!UP3 UIADD3 UR6, UPT, UPT, UR8, -UR6, URZ ;  /* 0x800000060806b290 */ /* 0x000fe4000fffe0ff */
[----:B------:R-:W-:Y:S02]  /*5150*/  @!UP3 UIMAD UR14, UR4, UR5, UR14 ;  /* 0x00000005040eb2a4 */ /* 0x000fe4000f8e020e */
[----:B------:R-:W-:Y:S01]  /*5160*/  @!UP3 UIMAD UR13, UR6, UR10, UR13 ;  /* 0x0000000a060db2a4 */ /* 0x000fe2000f8e020d */
[----:B------:R-:W-:Y:S11]  /*5170*/  BRA.U UP2, `(.L_x_94) ;  /* 0x0000000102107547 */ /* 0x000ff6000b800000 */
[----:B------:R-:W-:Y:S04]  /*5180*/  MOV R6, UR46 ;  /* 0x0000002e00067c02 */ /* 0x000fe80008000f00 */
[----:B------:R-:W-:Y:S04]  /*5190*/  SHF.L.U32 R6, R6, 0x1f, RZ ;  /* 0x0000001f06067819 */ /* 0x000fe800000006ff */
[----:B------:R-:W2:Y:S02]  /*51a0*/  SYNCS.PHASECHK.TRANS64.TRYWAIT P2, [UR21+0xa8], R6 ;  /* 0x0000a806ff0075a7 */ /* 0x000ea40008041115 */
[----:B--2---:R-:W-:Y:S05]  /*51b0*/  @!P2 BRA `(.L_x_95) ;  /* 0x000000480090a947 */ /* 0x004fea0003800000 */
.L_x_94:
[----:B------:R-:W-:Y:S05]  /*51c0*/  @!P1 BRA `(.L_x_96) ;  /* 0x0000000000309947 */ /* 0x000fea0003800000 */
[----:B------:R-:W-:Y:S01]  /*51d0*/  ISETP.NE.U32.AND P1, PT, R2, RZ, PT ;  /* 0x000000ff0200720c */ /* 0x000fe20003f25070 */
[----:B------:R-:W2:Y:S01]  /*51e0*/  LDCU.64 UR4, c[0x0][0x358] ;  /* 0x00006b00ff0477ac */ /* 0x000ea20008000a00 */
[----:B------:R-:W-:Y:S02]  /*51f0*/  IMAD.MOV.U32 R46, RZ, RZ, 0x1 ;  /* 0x00000001ff2e7424 */ /* 0x000fe400078e00ff */
[----:B------:R-:W-:Y:S11]  /*5200*/  ISETP.NE.AND.EX P1, PT, R3, RZ, PT, P1 ;  /* 0x000000ff0300720c */ /* 0x000ff60003f25310 */
[----:B------:R-:W-:Y:S02]  /*5210*/  @!UPT UIADD3 URZ, UPT, UPT, URZ, URZ, URZ ;  /* 0x000000fffffff290 */ /* 0x000fe4000fffe0ff */
[----:B------:R-:W3:Y:S01]  /*5220*/  @P1 LDC.64 R10, c[0x0][0x888] ;  /* 0x00022200ff0a1b82 */ /* 0x000ee20000000a00 */
[----:B-1----:R-:W-:Y:S04]  /*5230*/  @P1 IMAD R0, R4, UR36, RZ ;  /* 0x0000002404001c24 */ /* 0x002fe8000f8e02ff */
[----:B---3--:R-:W-:Y:S04]  /*5240*/  @P1 IMAD.WIDE R10, R0, 0x4, R10 ;  /* 0x00000004000a1825 */ /* 0x008fe800078e020a */
[----:B------:R-:W-:Y:S01]  /*5250*/  HFMA2 R0, -RZ, RZ, 0, 5.9604644775390625e-08 ;  /* 0x00000001ff007431 */ /* 0x000fe200000001ff */
[----:B--2--5:R2:W5:Y:S04]  /*5260*/  @P1 LDG.E R27, desc[UR4][R10.64] ;  /* 0x000000040a1b1981 */ /* 0x024568000c1e1900 */
[----:B------:R-:W-:Y:S01]  /*5270*/  @!P1 PRMT R46, R0, 0x7610, R46 ;  /* 0x00007610002e9816 */ /* 0x000fe2000000002e */
[----:B--2---:R-:W3:Y:S06]  /*5280*/  @!P1 LDC R27, c[0x0][0x880] ;  /* 0x00022000ff1b9b82 */ /* 0x004eec0000000800 */
.L_x_96:
[----:B---3-5:R-:W-:Y:S01]  /*5290*/  @!P0 FSETP.EQ.AND P1, PT, R27, RZ, PT ;  /* 0x000000ff1b00820b */ /* 0x028fe20003f22000 */
[----:B------:R-:W-:Y:S01]  /*52a0*/  @!UPT UIADD3 URZ, UPT, UPT, URZ, URZ, URZ ;  /* 0x000000fffffff290 */ /* 0x000fe2000fffe0ff */
[----:B------:R-:W-:Y:S11]  /*52b0*/  @!P0 BRA `(.L_x_97) ;  /* 0x0000000000188947 */ /* 0x000ff60003800000 */
[----:B------:R-:W-:Y:S02]  /*52c0*/  LOP3.LUT P0, RZ, R46, 0xff, RZ, 0xc0, !PT ;  /* 0x000000ff2eff7812 */ /* 0x000fe4000780c0ff */
[----:B------:R-:W-:Y:S04]  /*52d0*/  ISETP.NE.U32.AND P1, PT, R2, RZ, PT ;  /* 0x000000ff0200720c */ /* 0x000fe80003f25070 */
[----:B------:R-:W-:Y:S04]  /*52e0*/  ISETP.NE.AND.EX P1, PT, R3, RZ, PT, P1 ;  /* 0x000000ff0300720c */ /* 0x000fe80003f25310 */
[----:B------:R-:W-:Y:S03]  /*52f0*/  PLOP3.LUT P1, PT, P1, PT, PT, 0x8, 0x80 ;  /* 0x000000000080781c */ /* 0x000fe60000f2e170 */
[----:B------:R-:W-:Y:S11]  /*5300*/  @P0 FSETP.EQ.AND P1, PT, R27, RZ, PT ;  /* 0x000000ff1b00020b */ /* 0x000ff60003f22000 */
[----:B------:R-:W-:Y:S02]  /*5310*/  @!UPT UIADD3 URZ, UPT, UPT, URZ, URZ, URZ ;  /* 0x000000fffffff290 */ /* 0x000fe4000fffe0ff */
.L_x_97:
[----:B------:R-:W2:Y:S01]  /*5320*/  SYNCS.PHASECHK.TRANS64.TRYWAIT P2, [UR21+0x80], R9 ;  /* 0x00008009ff0075a7 */ /* 0x000ea20008041115 */
[----:B------:R-:W-:Y:S04]  /*5330*/  ELECT P0, URZ, PT ;  /* 0x0000000000ff782f */ /* 0x000fe80003800000 */
[----:B------:R-:W-:Y:S11]  /*5340*/  PLOP3.LUT P1, PT, P1, P0, PT, 0xf2, 0x2f ;  /* 0x00000000002f781c */ /* 0x000ff60000f21e72 */
[----:B------:R-:W-:Y:S02]  /*5350*/  @!UPT UIADD3 URZ, UPT, UPT, URZ, URZ, URZ ;  /* 0x000000fffffff290 */ /* 0x000fe4000fffe0ff */
[----:B------:R-:W-:Y:S05]  /*5360*/  @!P1 IADD3 R8, P0, PT, R16, 0x580, RZ ;  /* 0x0000058010089810 */ /* 0x000fea0007f1e0ff */
[----:B-1----:R-:W-:Y:S01]  /*5370*/  @!P1 IMAD.X R6, RZ, RZ, R17, P0 ;  /* 0x000000ffff069224 */ /* 0x002fe200000e0611 */
[----:B--2---:R-:W-:Y:S07]  /*5380*/  @!P2 BRA `(.L_x_98) ;  /* 0x000000480034a947 */ /* 0x004fee0003800000 */
.L_x_192:
[----:B------:R-:W-:Y:S01]  /*5390*/  @!P1 R2UR UR5, R8 ;  /* 0x00000000080592ca */ /* 0x000fe200000e0000 */
[----:B------:R-:W-:Y:S01]  /*53a0*/  VOTEU.ALL UP0, P1 ;  /* 0x0000000000ff7886 */ /* 0x000fe20000800000 */
[----:B------:R-:W-:Y:S01]  /*53b0*/  @!P1 R2UR UR4, R6 ;  /* 0x00000000060492ca */ /* 0x000fe200000e0000 */
[----:B------:R-:W-:Y:S01]  /*53c0*/  UMOV UR16, 0x0 ;  /* 0x0000000000107882 */ /* 0x000fe20000000000 */
[----:B------:R-:W-:Y:S01]  /*53d0*/  UMOV UR17, 0x10000000 ;  /* 0x1000000000117882 */ /* 0x000fe20000000000 */
[----:B------:R-:W-:Y:S01]  /*53e0*/  UMOV UR44, UR36 ;  /* 0x00000024002c7c82 */ /* 0x000fe20008000000 */
[----:B------:R-:W-:Y:S01]  /*53f0*/  @!UP0 UIADD3 UR40, UPT, UPT, UR21, 0x200, URZ ;  /* 0x0000020015288890 */ /* 0x000fe2000fffe0ff */
[----:B-1----:R-:W-:Y:S01]  /*5400*/  @!P1 IMAD.MOV.U32 R0, RZ, RZ, 0x1000 ;  /* 0x00001000ff009424 */ /* 0x002fe200078e00ff */
[----:B------:R-:W-:Y:S01]  /*5410*/  @!UP0 UIADD3 UR10, UPT, UPT, UR42, 0x40, URZ ;  /* 0x000000402a0a8890 */ /* 0x000fe2000fffe0ff */
[----:B------:R-:W-:Y:S01]  /*5420*/  @!P1 IADD3 R8, P0, PT, R16, 0x580, RZ ;  /* 0x0000058010089810 */ /* 0x000fe20007f1e0ff */
[----:B------:R-:W-:Y:S01]  /*5430*/  @!UP0 UIADD3 UR8, UPT, UPT, UR21, 0xa00, URZ ;  /* 0x00000a0015088890 */ /* 0x000fe2000fffe0ff */
[----:B------:R-:W-:Y:S02]  /*5440*/  VOTEU.ALL UP0, P1 ;  /* 0x0000000000ff7886 */ /* 0x000fe40000800000 */
[----:B------:R-:W-:Y:S01]  /*5450*/  IMAD.U32 R10, RZ, RZ, UR5 ;  /* 0x00000005ff0a7e24 */ /* 0x000fe2000f8e00ff */
[----:B------:R-:W-:Y:S01]  /*5460*/  UMOV UR9, UR41 ;  /* 0x0000002900097c82 */ /* 0x000fe20008000000 */
[----:B------:R-:W-:Y:S01]  /*5470*/  IMAD.U32 R11, RZ, RZ, UR4 ;  /* 0x00000004ff0b7e24 */ /* 0x000fe2000f8e00ff */
[----:B------:R-:W-:Y:S01]  /*5480*/  UMOV UR11, UR43 ;  /* 0x0000002b000b7c82 */ /* 0x000fe20008000000 */
[----:B------:R-:W-:Y:S01]  /*5490*/  UMOV UR12, UR36 ;  /* 0x00000024000c7c82 */ /* 0x000fe20008000000 */
[----:B------:R-:W-:Y:S01]  /*54a0*/  @!P1 R2UR UR4, R10 ;  /* 0x000000000a0492ca */ /* 0x000fe200000e0000 */
[----:B------:R-:W-:Y:S01]  /*54b0*/  UPRMT UR6, UR47, 0x654, UR41 ;  /* 0x000006542f067896 */ /* 0x000fe20008000029 */
[----:B------:R-:W-:Y:S01]  /*54c0*/  @!P1 R2UR UR5, R11 ;  /* 0x000000000b0592ca */ /* 0x000fe200000e0000 */
[----:B------:R-:W-:Y:S11]  /*54d0*/  @!P1 IMAD.X R6, RZ, RZ, R17, P0 ;  /* 0x000000ffff069224 */ /* 0x000ff600000e0611 */
[----:B------:R-:W-:Y:S01]  /*54e0*/  @!UPT UIADD3 URZ, UPT, UPT, URZ, URZ, URZ ;  /* 0x000000fffffff290 */ /* 0x000fe2000fffe0ff */
[----:B------:R1:W-:Y:S01]  /*54f0*/  @!UP0 UTMALDG.3D [UR40], [UR4], desc[UR16] ;  /* 0x00001028040085b4 */ /* 0x0003e20008011000 */
[----:B------:R-:W-:Y:S05]  /*5500*/  VOTEU.ALL UP0, P1 ;  /* 0x0000000000ff7886 */ /* 0x000fea0000800000 */
[----:B------:R1:W-:Y:S01]  /*5510*/  @!UP0 UTMALDG.3D [UR8], [UR4], desc[UR16] ;  /* 0x00001008040085b4 */ /* 0x0003e20008011000 */
[----:B------:R1:W-:Y:S01]  /*5520*/  @!P1 SYNCS.ARRIVE.TRANS64.RED.A0TR RZ, [UR21+0x60], R0 ;  /* 0x00006000ffff99a7 */ /* 0x0003e20008300415 */
[----:B------:R-:W-:Y:S01]  /*5530*/  SYNCS.ARRIVE.TRANS64.RED.A1T0 RZ, [UR6], RZ ;  /* 0x000000ffffff79a7 */ /* 0x000fe20008100406 */
[----:B------:R-:W2:Y:S02]  /*5540*/  SYNCS.PHASECHK.TRANS64.TRYWAIT P2, [UR21+0x88], R9 ;  /* 0x00008809ff0075a7 */ /* 0x000ea40008041115 */
[----:B-12---:R-:W-:Y:S05]  /*5550*/  @!P2 BRA `(.L_x_99) ;  /* 0x0000004400d8a947 */ /* 0x006fea0003800000 */
.L_x_194:
        /* <DEDUP_REMOVED lines=10> */
[----:B------:R-:W-:Y:S02]  /*5600*/  @!UP0 UIADD3 UR10, UPT, UPT, UR42, 0x50, URZ ;  /* 0x000000502a0a8890 */ /* 0x000fe4000fffe0ff */
[----:B------:R-:W-:Y:S01]  /*5610*/  @!UP0 UIADD3 UR8, UPT, UPT, UR21, 0x1a00, URZ ;  /* 0x00001a0015088890 */ /* 0x000fe2000fffe0ff */
[----:B------:R-:W-:Y:S01]  /*5620*/  IMAD.U32 R10, RZ, RZ, UR5 ;  /* 0x00000005ff0a7e24 */ /* 0x000fe2000f8e00ff */
[----:B------:R-:W-:Y:S01]  /*5630*/  VOTEU.ALL UP0, P1 ;  /* 0x0000000000ff7886 */ /* 0x000fe20000800000 */
[----:B------:R-:W-:Y:S01]  /*5640*/  IMAD.U32 R11, RZ, RZ, UR4 ;  /* 0x00000004ff0b7e24 */ /* 0x000fe2000f8e00ff */
[----:B------:R-:W-:Y:S01]  /*5650*/  UMOV UR9, UR33 ;  /* 0x0000002100097c82 */ /* 0x000fe20008000000 */
[----:B------:R-:W-:Y:S01]  /*5660*/  UMOV UR11, UR43 ;  /* 0x0000002b000b7c82 */ /* 0x000fe20008000000 */
[----:B------:R-:W-:Y:S01]  /*5670*/  @!P1 R2UR UR4, R10 ;  /* 0x000000000a0492ca */ /* 0x000fe200000e0000 */
[----:B------:R-:W-:Y:S01]  /*5680*/  UMOV UR12, UR36 ;  /* 0x00000024000c7c82 */ /* 0x000fe20008000000 */
[----:B------:R-:W-:Y:S01]  /*5690*/  @!P1 R2UR UR5, R11 ;  /* 0x000000000b0592ca */ /* 0x000fe200000e0000 */
[----:B------:R-:W-:Y:S01]  /*56a0*/  UPRMT UR6, UR47, 0x654, UR33 ;  /* 0x000006542f067896 */ /* 0x000fe20008000021 */
[----:B------:R-:W-:Y:S11]  /*56b0*/  @!P1 IMAD.X R6, RZ, RZ, R17, P0 ;  /* 0x000000ffff069224 */ /* 0x000ff600000e0611 */
[----:B------:R1:W-:Y:S01]  /*56c0*/  @!UP0 UTMALDG.3D [UR32], [UR4], desc[UR16] ;  /* 0x00001020040085b4 */ /* 0x0003e20008011000 */
[----:B------:R-:W-:Y:S05]  /*56d0*/  VOTEU.ALL UP0, P1 ;  /* 0x0000000000ff7886 */ /* 0x000fea0000800000 */
[----:B------:R1:W-:Y:S01]  /*56e0*/  @!UP0 UTMALDG.3D [UR8], [UR4], desc[UR16] ;  /* 0x00001008040085b4 */ /* 0x0003e20008011000 */
[----:B------:R1:W-:Y:S01]  /*56f0*/  @!P1 SYNCS.ARRIVE.TRANS64.RED.A0TR RZ, [UR21+0x68], R0 ;  /* 0x00006800ffff99a7 */ /* 0x0003e20008300415 */
[----:B------:R-:W-:Y:S01]  /*5700*/  SYNCS.ARRIVE.TRANS64.RED.A1T0 RZ, [UR6], RZ ;  /* 0x000000ffffff79a7 */ /* 0x000fe20008100406 */
[----:B------:R-:W2:Y:S02]  /*5710*/  SYNCS.PHASECHK.TRANS64.TRYWAIT P2, [UR21+0x90], R9 ;  /* 0x00009009ff0075a7 */ /* 0x000ea40008041115 */
[----:B-12---:R-:W-:Y:S05]  /*5720*/  @!P2 BRA `(.L_x_100) ;  /* 0x00000044007ca947 */ /* 0x006fea0003800000 */
.L_x_196:
        /* <DEDUP_REMOVED lines=9> */
[----:B------:R-:W-:Y:S01]  /*57c0*/  VIADD R14, R14, 0x1 ;  /* 0x000000010e0e7836 */ /* 0x000fe20000000000 */
        /* <DEDUP_REMOVED lines=10> */
[----:B------:R-:W-:Y:S01]  /*5870*/  UMOV UR12, UR36 ;  /* 0x00000024000c7c82 */ /* 0x000fe20008000000 */
[----:B------:R-:W-:Y:S11]  /*5880*/  UPRMT UR6, UR47, 0x654, UR25 ;  /* 0x000006542f067896 */ /* 0x000ff60008000019 */
[----:B------:R1:W-:Y:S01]  /*5890*/  @!UP0 UTMALDG.3D [UR24], [UR4], desc[UR16] ;  /* 0x00001018040085b4 */ /* 0x0003e20008011000 */
[----:B------:R-:W-:Y:S05]  /*58a0*/  VOTEU.ALL UP0, P1 ;  /* 0x0000000000ff7886 */ /* 0x000fea0000800000 */
[----:B------:R1:W-:Y:S01]  /*58b0*/  @!UP0 UTMALDG.3D [UR8], [UR4], desc[UR16] ;  /* 0x00001008040085b4 */ /* 0x0003e20008011000 */
[----:B------:R1:W-:Y:S01]  /*58c0*/  @!P1 SYNCS.ARRIVE.TRANS64.RED.A0TR RZ, [UR21+0x70], R0 ;  /* 0x00007000ffff99a7 */ /* 0x0003e20008300415 */
[----:B------:R-:W-:Y:S01]  /*58d0*/  SYNCS.ARRIVE.TRANS64.RED.A1T0 RZ, [UR6], RZ ;  /* 0x000000ffffff79a7 */ /* 0x000fe20008100406 */
[----:B------:R-:W2:Y:S02]  /*58e0*/  SYNCS.PHASECHK.TRANS64.TRYWAIT P0, [UR21+0x98], R9 ;  /* 0x00009809ff0075a7 */ /* 0x000ea40008001115 */
[----:B-12---:R-:W-:Y:S05]  /*58f0*/  @!P0 BRA `(.L_x_101) ;  /* 0x0000004400208947 */ /* 0x006fea0003800000 */
.L_x_198:
[----:B------:R-:W-:Y:S01]  /*5900*/  UIADD3 UR24, UPT, UPT, UR13, UR63, URZ ;  /* 0x0000003f0d187290 */ /* 0x000fe2000fffe0ff */
[----:B------:R-:W-:Y:S01]  /*5910*/  @!P1 IADD3 R6, P0, PT, R16, 0x580, RZ ;  /* 0x0000058010069810 */ /* 0x000fe20007f1e0ff */
[----:B------:R-:W-:Y:S01]  /*5920*/  UPLOP3.LUT UP2, UPT, UPT, UPT, UPT, 0x80, 0x8 ;  /* 0x000000000008789c */ /* 0x000fe20003f4f070 */
[----:B------:R-:W-:Y:S01]  /*5930*/  R2UR UR26, R50 ;  /* 0x00000000321a72ca */ /* 0x000fe200000e0000 */
[----:B------:R-:W-:Y:S01]  /*5940*/  VOTEU.ALL UP0, P1 ;  /* 0x0000000000ff7886 */ /* 0x000fe20000800000 */
[----:B------:R-:W-:Y:S01]  /*5950*/  @!P1 R2UR UR5, R6 ;  /* 0x00000000060592ca */ /* 0x000fe200000e0000 */
[----:B-1----:R-:W-:Y:S01]  /*5960*/  @!P1 IMAD.X R0, RZ, RZ, R17, P0 ;  /* 0x000000ffff009224 */ /* 0x002fe200000e0611 */
[----:B------:R-:W-:Y:S01]  /*5970*/  UMOV UR6, 0x0 ;  /* 0x0000000000067882 */ /* 0x000fe20000000000 */
[----:B------:R-:W-:Y:S01]  /*5980*/  UMOV UR7, 0x10000000 ;  /* 0x1000000000077882 */ /* 0x000fe20000000000 */
[----:B------:R-:W-:Y:S01]  /*5990*/  @!UP0 UIADD3 UR18, UPT, UPT, UR42, 0x30, URZ ;  /* 0x000000302a128890 */ /* 0x000fe2000fffe0ff */
[----:B------:R-:W-:Y:S01]  /*59a0*/  ISETP.NE.AND P0, PT, R14, 0x2, PT ;  /* 0x000000020e00780c */ /* 0x000fe20003f05270 */
[----:B------:R-:W-:Y:S01]  /*59b0*/  @!UP0 UIADD3 UR16, UPT, UPT, UR21, 0x3200, URZ ;  /* 0x0000320015108890 */ /* 0x000fe2000fffe0ff */
[----:B------:R-:W-:Y:S01]  /*59c0*/  @!P1 R2UR UR4, R0 ;  /* 0x00000000000492ca */ /* 0x000fe200000e0000 */
[----:B------:R-:W-:Y:S01]  /*59d0*/  @!UP0 UIADD3 UR17, UPT, UPT, UR21, 0x78, URZ ;  /* 0x0000007815118890 */ /* 0x000fe2000fffe0ff */
[----:B------:R-:W-:Y:S01]  /*59e0*/  SEL R0, RZ, 0x1, P0 ;  /* 0x00000001ff007807 */ /* 0x000fe20000000000 */
[----:B------:R-:W-:Y:S01]  /*59f0*/  @!UP0 UIADD3 UR10, UPT, UPT, UR42, 0x70, URZ ;  /* 0x000000702a0a8890 */ /* 0x000fe2000fffe0ff */
[----:B------:R-:W-:Y:S01]  /*5a00*/  LOP3.LUT R15, R15, 0x1, RZ, 0x3c, !PT ;  /* 0x000000010f0f7812 */ /* 0x000fe200078e3cff */
[----:B------:R-:W-:Y:S01]  /*5a10*/  @!UP0 UIADD3 UR8, UPT, UPT, UR21, 0x3a00, URZ ;  /* 0x00003a0015088890 */ /* 0x000fe2000fffe0ff */
[----:B------:R-:W-:Y:S01]  /*5a20*/  IMAD.U32 R8, RZ, RZ, UR5 ;  /* 0x00000005ff087e24 */ /* 0x000fe2000f8e00ff */
[----:B------:R-:W-:Y:S01]  /*5a30*/  VOTEU.ALL UP0, P1 ;  /* 0x0000000000ff7886 */ /* 0x000fe20000800000 */
[----:B------:R-:W-:Y:S01]  /*5a40*/  UMOV UR19, UR43 ;  /* 0x0000002b00137c82 */ /* 0x000fe20008000000 */
[----:B------:R-:W-:Y:S01]  /*5a50*/  UMOV UR20, UR36 ;  /* 0x0000002400147c82 */ /* 0x000fe20008000000 */
[----:B------:R-:W-:Y:S01]  /*5a60*/  UMOV UR11, UR43 ;  /* 0x0000002b000b7c82 */ /* 0x000fe20008000000 */
[----:B------:R-:W-:Y:S01]  /*5a70*/  UMOV UR12, UR36 ;  /* 0x00000024000c7c82 */ /* 0x000fe20008000000 */
[----:B------:R-:W-:Y:S01]  /*5a80*/  UMOV UR9, UR17 ;  /* 0x0000001100097c82 */ /* 0x000fe20008000000 */
[----:B------:R-:W-:Y:S01]  /*5a90*/  IMAD.U32 R9, RZ, RZ, UR4 ;  /* 0x00000004ff097e24 */ /* 0x000fe2000f8e00ff */
[----:B------:R-:W-:Y:S01]  /*5aa0*/  @!P1 R2UR UR4, R8 ;  /* 0x00000000080492ca */ /* 0x000fe200000e0000 */
[----:B------:R-:W-:Y:S01]  /*5ab0*/  UMOV UR36, UR29 ;  /* 0x0000001d00247c82 */ /* 0x000fe20008000000 */
[----:B------:R-:W-:Y:S02]  /*5ac0*/  LOP3.LUT R13, R13, R0, RZ, 0x3c, !PT ;  /* 0x000000000d0d7212 */ /* 0x000fe400078e3cff */
[----:B------:R-:W-:Y:S02]  /*5ad0*/  @!P1 R2UR UR5, R9 ;  /* 0x00000000090592ca */ /* 0x000fe400000e0000 */
[----:B------:R-:W-:Y:S11]  /*5ae0*/  SEL R14, R14, RZ, P0 ;  /* 0x000000ff0e0e7207 */ /* 0x000ff60000000000 */
[----:B------:R1:W-:Y:S01]  /*5af0*/  @!UP0 UTMALDG.3D [UR16], [UR4], desc[UR6] ;  /* 0x00000610040085b4 */ /* 0x0003e20008011000 */
[----:B------:R-:W-:Y:S05]  /*5b00*/  VOTEU.ALL UP0, P1 ;  /* 0x0000000000ff7886 */ /* 0x000fea0000800000 */
[----:B------:R2:W-:Y:S01]  /*5b10*/  @!UP0 UTMALDG.3D [UR8], [UR4], desc[UR6] ;  /* 0x00000608040085b4 */ /* 0x0005e20008011000 */
[----:B------:R2:W-:Y:S01]  /*5b20*/  @!P1 SYNCS.ARRIVE.TRANS64.RED.A0TR RZ, [UR21+0x78], R7 ;  /* 0x00007807ffff99a7 */ /* 0x0005e20008300415 */
[----:B------:R-:W-:Y:S01]  /*5b30*/  SYNCS.ARRIVE.TRANS64.RED.A1T0 RZ, [UR37], RZ ;  /* 0x000000ffffff79a7 */ /* 0x000fe20008100425 */
[----:B-1----:R-:W-:Y:S01]  /*5b40*/  UIADD3 UR20, UPT, UPT, UR14, UR26, URZ ;  /* 0x0000001a0e147290 */ /* 0x002fe2000fffe0ff */
[----:B------:R-:W-:Y:S11]  /*5b50*/  BRA.U UP1, `(.L_x_102) ;  /* 0xfffffff101047547 */ /* 0x000ff6000b83ffff */
[----:B------:R-:W-:-:S04]  /*5b60*/  SHF.L.U32 R2, R15, 0x1f, RZ ;  /* 0x0000001f0f027819 */ /* 0x000fc800000006ff */
[----:B------:R-:W1:Y:S02]  /*5b70*/  SYNCS.PHASECHK.TRANS64.TRYWAIT P0, [UR21+0x80], R2 ;  /* 0x00008002ff0075a7 */ /* 0x000e640008001115 */
[----:B-1----:R-:W-:Y:S05]  /*5b80*/  @!P0 BRA `(.L_x_103) ;  /* 0x0000004000948947 */ /* 0x002fea0003800000 */
.L_x_200:
[----:B------:R-:W3:Y:S02]  /*5b90*/  SYNCS.PHASECHK.TRANS64.TRYWAIT P0, [UR21+0x88], R2 ;  /* 0x00008802ff0075a7 */ /* 0x000ee40008001115 */
[----:B---3--:R-:W-:Y:S05]  /*5ba0*/  @!P0 BRA `(.L_x_104) ;  /* 0x0000004000a48947 */ /* 0x008fea0003800000 */
.L_x_202:
[----:B------:R-:W3:Y:S02]  /*5bb0*/  SYNCS.PHASECHK.TRANS64.TRYWAIT P0, [UR21+0x90], R2 ;  /* 0x00009002ff0075a7 */ /* 0x000ee40008001115 */
[----:B---3--:R-:W-:Y:S05]  /*5bc0*/  @!P0 BRA `(.L_x_105) ;  /* 0x0000004000b48947 */ /* 0x008fea0003800000 */
.L_x_204:
[----:B-1----:R-:W-:-:S07]  /*5bd0*/  MOV R0, UR21 ;  /* 0x0000001500007c02 */ /* 0x002fce0008000f00 */
.L_x_106:
[----:B-1----:R-:W-:-:S04]  /*5be0*/  SHF.L.U32 R2, R15, 0x1f, RZ ;  /* 0x0000001f0f027819 */ /* 0x002fc800000006ff */
[----:B------:R1:W3:Y:S03]  /*5bf0*/  SYNCS.PHASECHK.TRANS64.TRYWAIT P0, [R0+URZ+0x98], R2 ;  /* 0x00009802000075a7 */ /* 0x0002e600080011ff */
[----:B---3--:R-:W-:Y:S05]  /*5c00*/  @!P0 NANOSLEEP.SYNCS 0x989680 ;  /* 0x009896800000895d */ /* 0x008fea0003900000 */
[----:B------:R-:W3:Y:S02]  /*5c10*/  @!P0 SYNCS.PHASECHK.TRANS64 P0, [R0+URZ+0x98], R2 ;  /* 0x00009802000085a7 */ /* 0x000ee400080010ff */
[----:B--23--:R-:W-:Y:S05]  /*5c20*/  @P0 EXIT ;  /* 0x000000000000094d */ /* 0x00cfea0003800000 */
[----:B------:R-:W-:Y:S05]  /*5c30*/  BRA `(.L_x_106) ;  /* 0xfffffffc00e87947 */ /* 0x000fea000383ffff */
.L_x_91:
[----:B------:R-:W-:-:S06]  /*5c40*/  UISETP.GE.AND UP0, UPT, UR21, 0x4, UPT ;  /* 0x000000041500788c */ /* 0x000fcc000bf06270 */
[----:B------:R-:W-:-:S13]  /*5c50*/  PLOP3.LUT P0, PT, PT, PT, UP0, 0x80, 0x8 ;  /* 0x000000000008781c */ /* 0x000fda0003f0f008 */
[----:B------:R-:W-:Y:S05]  /*5c60*/  @!P0 EXIT ;  /* 0x000000000000894d */ /* 0x000fea0003800000 */
[----:B------:R-:W-:Y:S01]  /*5c70*/  BAR.SYNC.DEFER_BLOCKING 0x6, 0xa0 ;  /* 0x0182800000007b1d */ /* 0x000fe20000010000 */
[C---:B------:R-:W-:Y:S01]  /*5c80*/  IMAD.SHL.U32 R45, R60.reuse, 0x10, RZ ;  /* 0x000000103c2d7824 */ /* 0x040fe200078e00ff */
[C---:B------:R-:W-:Y:S01]  /*5c90*/  SHF.L.U32 R3, R47.reuse, 0x15, RZ ;  /* 0x000000152f037819 */ /* 0x040fe200000006ff */
[C---:B------:R-:W-:Y:S02]  /*5ca0*/  IMAD.U32 R23, R60.reuse, 0x10000, RZ ;  /* 0x000100003c177824 */ /* 0x040fe400078e00ff */
[----:B------:R-:W-:Y:S02]  /*5cb0*/  HFMA2 R59, -RZ, RZ, 0, 5.9604644775390625e-08 ;  /* 0x00000001ff3b7431 */ /* 0x000fe400000001ff */
[----:B------:R-:W-:Y:S01]  /*5cc0*/  IMAD.SHL.U32 R2, R60, 0x2, RZ ;  /* 0x000000023c027824 */ /* 0x000fe200078e00ff */
[----:B------:R-:W-:Y:S01]  /*5cd0*/  UMOV UR43, 0x400 ;  /* 0x00000400002b7882 */ /* 0x000fe20000000000 */
[----:B------:R-:W1:Y:S01]  /*5ce0*/  LDCU.64 UR4, c[0x0][0x890] ;  /* 0x00011200ff0477ac */ /* 0x000e620008000a00 */
[----:B------:R-:W2:Y:S01]  /*5cf0*/  LDC.64 R42, c[0x0][0x8b0] ;  /* 0x00022c00ff2a7b82 */ /* 0x000ea20000000a00 */
[----:B------:R-:W-:Y:S01]  /*5d00*/  IMAD.SHL.U32 R6, R47, 0x200, RZ ;  /* 0x000002002f067824 */ /* 0x000fe200078e00ff */
[C---:B------:R-:W-:Y:S01]  /*5d10*/  LOP3.LUT R7, R45.reuse, 0x40, RZ, 0xc0, !PT ;  /* 0x000000402d077812 */ /* 0x040fe200078ec0ff */
[----:B------:R-:W-:Y:S01]  /*5d20*/  ULEA UR43, UR47, UR43, 0x18 ;  /* 0x0000002b2f2b7291 */ /* 0x000fe2000f8ec0ff */
[----:B------:R-:W-:Y:S01]  /*5d30*/  LOP3.LUT R44, R45, 0x5b0, RZ, 0xc0, !PT ;  /* 0x000005b02d2c7812 */ /* 0x000fe200078ec0ff */
[----:B------:R-:W-:Y:S01]  /*5d40*/  IMAD.MOV.U32 R22, RZ, RZ, RZ ;  /* 0x000000ffff167224 */ /* 0x000fe200078e00ff */
[----:B------:R-:W-:Y:S01]  /*5d50*/  LOP3.LUT R3, R3, 0x200000, RZ, 0xc0, !PT ;  /* 0x0020000003037812 */ /* 0x000fe200078ec0ff */
[----:B------:R-:W-:Y:S01]  /*5d60*/  IMAD.MOV.U32 R58, RZ, RZ, RZ ;  /* 0x000000ffff3a7224 */ /* 0x000fe200078e00ff */
[----:B------:R-:W3:Y:S01]  /*5d70*/  LDC.64 R40, c[0x0][0x8a8] ;  /* 0x00022a00ff287b82 */ /* 0x000ee20000000a00 */
[----:B------:R-:W-:Y:S01]  /*5d80*/  LOP3.LUT R2, R7, 0x8, R2, 0xf8, !PT ;  /* 0x0000000807027812 */ /* 0x000fe200078ef802 */
[----:B------:R-:W-:Y:S01]  /*5d90*/  IMAD.MOV.U32 R55, RZ, RZ, RZ ;  /* 0x000000ffff377224 */ /* 0x000fe200078e00ff */
[----:B------:R-:W-:Y:S01]  /*5da0*/  LOP3.LUT R44, R44, 0x200, R6, 0xf8, !PT ;  /* 0x000002002c2c7812 */ /* 0x000fe200078ef806 */
[----:B------:R-:W4:Y:S01]  /*5db0*/  LDCU UR60, c[0x0][0x370] ;  /* 0x00006e00ff3c77ac */ /* 0x000f220008000800 */
[----:B------:R-:W-:-:S02]  /*5dc0*/  LOP3.LUT R23, R3, 0x400000, R23, 0xf8, !PT ;  /* 0x0040000003177812 */ /* 0x000fc400078ef817 */
[----:B------:R-:W-:Y:S01]  /*5dd0*/  LOP3.LUT P0, RZ, R45, 0x40, RZ, 0xc0, !PT ;  /* 0x000000402dff7812 */ /* 0x000fe2000780c0ff */
[----:B------:R-:W4:Y:S01]  /*5de0*/  LDS R0, [UR43+0x160] ;  /* 0x0001602bff007984 */ /* 0x000f220008000800 */
[----:B-1----:R-:W-:Y:S01]  /*5df0*/  IMAD.U32 R49, RZ, RZ, UR4 ;  /* 0x00000004ff317e24 */ /* 0x002fe2000f8e00ff */
[----:B------:R-:W-:Y:S01]  /*5e00*/  UIADD3 UR4, UPT, UPT, UR43, 0x200, URZ ;  /* 0x000002002b047890 */ /* 0x000fe2000fffe0ff */
[----:B------:R-:W-:Y:S01]  /*5e10*/  LOP3.LUT R44, R44, R2, RZ, 0xfc, !PT ;  /* 0x000000022c2c7212 */ /* 0x000fe200078efcff */
[----:B------:R-:W-:Y:S01]  /*5e20*/  IMAD.U32 R48, RZ, RZ, UR5 ;  /* 0x00000005ff307e24 */ /* 0x000fe2000f8e00ff */
[----:B------:R-:W-:Y:S01]  /*5e30*/  P2R R2, PR, RZ, 0x1 ;  /* 0x00000001ff027803 */ /* 0x000fe20000000000 */
[----:B------:R-:W1:Y:S01]  /*5e40*/  LDCU UR42, c[0x0][0xb0c] ;  /* 0x00016180ff2a77ac */ /* 0x000e620008000800 */
[----:B------:R-:W-:Y:S01]  /*5e50*/  LOP3.LUT R60, R60, 0x60, RZ, 0xc0, !PT ;  /* 0x000000603c3c7812 */ /* 0x000fe200078ec0ff */
[----:B------:R-:W-:Y:S01]  /*5e60*/  IMAD.U32 R52, RZ, RZ, UR4 ;  /* 0x00000004ff347e24 */ /* 0x000fe2000f8e00ff */
[----:B------:R-:W-:Y:S01]  /*5e70*/  MOV R57, RZ ;  /* 0x000000ff00397202 */ /* 0x000fe20000000f00 */
[----:B------:R-:W1:Y:S01]  /*5e80*/  LDCU UR39, c[0x0][0xb30] ;  /* 0x00016600ff2777ac */ /* 0x000e620008000800 */
[----:B------:R-:W1:Y:S01]  /*5e90*/  LDCU.64 UR54, c[0x0][0x888] ;  /* 0x00011100ff3677ac */ /* 0x000e620008000a00 */
[----:B------:R-:W1:Y:S01]  /*5ea0*/  LDCU.64 UR40, c[0x0][0xb28] ;  /* 0x00016500ff2877ac */ /* 0x000e620008000a00 */
[----:B------:R-:W1:Y:S01]  /*5eb0*/  LDCU.128 UR56, c[0x0][0xb10] ;  /* 0x00016200ff3877ac */ /* 0x000e620008000c00 */
[----:B------:R-:W1:Y:S01]  /*5ec0*/  LDCU UR53, c[0x0][0x374] ;  /* 0x00006e80ff3577ac */ /* 0x000e620008000800 */
[----:B------:R-:W-:Y:S01]  /*5ed0*/  UMOV UR52, URZ ;  /* 0x000000ff00347c82 */ /* 0x000fe20008000000 */
[----:B------:R-:W-:Y:S01]  /*5ee0*/  UMOV UR46, URZ ;  /* 0x000000ff002e7c82 */ /* 0x000fe20008000000 */
[----:B-1234-:R-:W-:-:S07]  /*5ef0*/  IMAD.IADD R23, R0, 0x1, R23 ;  /* 0x0000000100177824 */ /* 0x01efce00078e0217 */
.L_x_150:
[----:B------:R-:W-:Y:S02]  /*5f00*/  LEA R3, R55, UR43, 0x3 ;  /* 0x0000002b37037c11 */ /* 0x000fe4000f8e18ff */
[----:B------:R-:W-:Y:S02]  /*5f10*/  SHF.L.U32 R0, R57, 0x1f, RZ ;  /* 0x0000001f39007819 */ /* 0x000fe400000006ff */
[----:B-1----:R-:W-:Y:S02]  /*5f20*/  LEA R4, R55, UR43, 0x4 ;  /* 0x0000002b37047c11 */ /* 0x002fe4000f8e20ff */
[----:B------:R-:W1:Y:S02]  /*5f30*/  SYNCS.PHASECHK.TRANS64.TRYWAIT P0, [R3+URZ+0xb0], R0 ;  /* 0x0000b000030075a7 */ /* 0x000e6400080011ff */
[----:B-1----:R-:W-:Y:S05]  /*5f40*/  @!P0 BRA `(.L_x_107) ;  /* 0x0000003c00ec8947 */ /* 0x002fea0003800000 */
.L_x_205:
[----:B------:R-:W2:Y:S01]  /*5f50*/  LDS.128 R4, [R4+0x140] ;  /* 0x0001400004047984 */ /* 0x000ea20000000c00 */
[----:B------:R-:W-:Y:S01]  /*5f60*/  UISETP.GE.AND UP0, UPT, UR45, 0x1, UPT ;  /* 0x000000012d00788c */ /* 0x000fe2000bf06270 */
[----:B------:R-:W-:Y:S01]  /*5f70*/  @!PT LDS RZ, [RZ] ;  /* 0x00000000fffff984 */ /* 0x000fe20000000800 */
[----:B------:R-:W-:Y:S01]  /*5f80*/  @!PT LDS RZ, [RZ] ;  /* 0x00000000fffff984 */ /* 0x000fe20000000800 */
[----:B------:R-:W-:Y:S01]  /*5f90*/  @!PT LDS RZ, [RZ] ;  /* 0x00000000fffff984 */ /* 0x000fe20000000800 */
[----:B------:R-:W-:Y:S01]  /*5fa0*/  @!PT LDS RZ, [RZ] ;  /* 0x00000000fffff984 */ /* 0x000fe20000000800 */
[----:B------:R3:W-:Y:S06]  /*5fb0*/  MEMBAR.ALL.CTA ;  /* 0x0000000000007992 */ /* 0x0007ec0000008000 */
[----:B---3--:R-:W3:Y:S01]  /*5fc0*/  FENCE.VIEW.ASYNC.S ;  /* 0x00000000000073c6 */ /* 0x008ee20000000000 */
[----:B--2---:R-:W-:Y:S11]  /*5fd0*/  LOP3.LUT P0, RZ, R6, 0x1, RZ, 0xc0, !PT ;  /* 0x0000000106ff7812 */ /* 0x004ff6000780c0ff */
[----:B------:R-:W-:Y:S02]  /*5fe0*/  @!UPT UIADD3 URZ, UPT, UPT, URZ, URZ, URZ ;  /* 0x000000fffffff290 */ /* 0x000fe4000fffe0ff */
[----:B---3--:R-:W-:Y:S01]  /*5ff0*/  VOTEU.ANY UP1, P0 ;  /* 0x0000000000ff7886 */ /* 0x008fe20000020100 */
[----:B------:R-:W-:Y:S01]  /*6000*/  PLOP3.LUT P0, PT, PT, PT, UP1, 0x80, 0x8 ;  /* 0x000000000008781c */ /* 0x000fe20003f0f018 */
[----:B------:R-:W-:Y:S11]  /*6010*/  UP2UR UR62, UPR, URZ, 0x2 ;  /* 0x00000002ff3e7883 */ /* 0x000ff60008000000 */
[----:B------:R-:W-:Y:S01]  /*6020*/  @!UPT UIADD3 URZ, UPT, UPT, URZ, URZ, URZ ;  /* 0x000000fffffff290 */ /* 0x000fe2000fffe0ff */
[----:B-1----:R-:W-:Y:S02]  /*6030*/  @P0 SHF.R.U32.HI R0, RZ, 0x10, R5 ;  /* 0x00000010ff000819 */ /* 0x002fe40000011605 */
        /* <DEDUP_REMOVED lines=12> */
[----:B------:R-:W2:Y:S01]  /*6100*/  LDCU UR12, c[0x0][0xb20] ;  /* 0x00016400ff0c77ac */ /* 0x000ea20008000800 */
[----:B------:R-:W-:Y:S02]  /*6110*/  UIMAD.WIDE.U32 UR4, UR53, UR59, URZ ;  /* 0x0000003b350472a5 */ /* 0x000fe4000f8e00ff */
[----:B------:R-:W-:Y:S02]  /*6120*/  UIMAD.WIDE.U32 UR6, UR60, UR56, URZ ;  /* 0x000000383c0672a5 */ /* 0x000fe4000f8e00ff */
[----:B------:R-:W-:Y:S02]  /*6130*/  UISETP.NE.AND UP0, UPT, UR58, 0x1, UPT ;  /* 0x000000013a00788c */ /* 0x000fe4000bf05270 */
[----:B------:R-:W-:Y:S02]  /*6140*/  UIMAD.WIDE.U32 UR8, UR37, UR59, URZ ;  /* 0x0000003b250872a5 */ /* 0x000fe4000f8e00ff */
[----:B------:R-:W-:Y:S02]  /*6150*/  UIMAD.WIDE.U32 UR10, UR38, UR56, URZ ;  /* 0x00000038260a72a5 */ /* 0x000fe4000f8e00ff */
[----:B------:R-:W-:Y:S02]  /*6160*/  UISETP.NE.AND UP1, UPT, UR42, 0x1, UPT ;  /* 0x000000012a00788c */ /* 0x000fe4000bf25270 */
[----:B------:R-:W-:Y:S01]  /*6170*/  UISETP.NE.AND UP2, UPT, UR45, 0x1, UPT ;  /* 0x000000012d00788c */ /* 0x000fe2000bf45270 */
[----:B------:R-:W-:Y:S02]  /*6180*/  UMOV UR4, UR5 ;  /* 0x0000000500047c82 */ /* 0x000fe40008000000 */
[----:B--2---:R-:W-:Y:S03]  /*6190*/  USHF.R.U32.HI UR5, URZ, UR12, UR4 ;  /* 0x0000000cff057299 */ /* 0x004fe60008011604 */
[----:B------:R-:W-:Y:S02]  /*61a0*/  UMOV UR4, UR7 ;  /* 0x0000000700047c82 */ /* 0x000fe40008000000 */
[----:B------:R-:W-:Y:S02]  /*61b0*/  USHF.R.U32.HI UR7, URZ, UR57, UR4 ;  /* 0x00000039ff077299 */ /* 0x000fe40008011604 */
[----:B------:R-:W-:Y:S02]  /*61c0*/  USEL UR4, UR53, UR5, !UP0 ;  /* 0x0000000535047287 */ /* 0x000fe4000c000000 */
[----:B------:R-:W-:Y:S01]  /*61d0*/  USEL UR7, UR60, UR7, !UP1 ;  /* 0x000000073c077287 */ /* 0x000fe2000c800000 */
[----:B------:R-:W-:Y:S01]  /*61e0*/  UMOV UR5, UR9 ;  /* 0x0000000900057c82 */ /* 0x000fe20008000000 */
[----:B------:R-:W-:Y:S02]  /*61f0*/  UIMAD.WIDE.U32 UR8, UR4, UR40, URZ ;  /* 0x00000028040872a5 */ /* 0x000fe4000f8e00ff */
[----:B------:R-:W-:Y:S03]  /*6200*/  USHF.R.U32.HI UR6, URZ, UR12, UR5 ;  /* 0x0000000cff067299 */ /* 0x000fe60008011605 */
[----:B------:R-:W-:Y:S01]  /*6210*/  UMOV UR5, UR11 ;  /* 0x0000000b00057c82 */ /* 0x000fe20008000000 */
[----:B------:R-:W-:Y:S02]  /*6220*/  UIMAD.WIDE.U32 UR10, UR7, UR40, URZ ;  /* 0x00000028070a72a5 */ /* 0x000fe4000f8e00ff */
[----:B------:R-:W-:Y:S02]  /*6230*/  USHF.R.U32.HI UR12, URZ, UR57, UR5 ;  /* 0x00000039ff0c7299 */ /* 0x000fe40008011605 */
[----:B------:R-:W-:Y:S01]  /*6240*/  USEL UR6, UR37, UR6, !UP0 ;  /* 0x0000000625067287 */ /* 0x000fe2000c000000 */
[----:B------:R-:W-:Y:S02]  /*6250*/  UMOV UR5, UR9 ;  /* 0x0000000900057c82 */ /* 0x000fe40008000000 */
[----:B------:R-:W-:Y:S01]  /*6260*/  UMOV UR10, UR11 ;  /* 0x0000000b000a7c82 */ /* 0x000fe20008000000 */
[----:B------:R-:W-:Y:S02]  /*6270*/  @UP2 USHF.R.U32.HI UR4, URZ, UR41, UR5 ;  /* 0x00000029ff042299 */ /* 0x000fe40008011605 */
[----:B------:R-:W-:Y:S02]  /*6280*/  @UP2 USHF.R.U32.HI UR7, URZ, UR41, UR10 ;  /* 0x00000029ff072299 */ /* 0x000fe4000801160a */
[----:B------:R-:W-:Y:S02]  /*6290*/  UIMAD UR4, UR45, UR4, URZ ;  /* 0x000000042d0472a4 */ /* 0x000fe4000f8e02ff */
        /* <DEDUP_REMOVED lines=8> */
[----:B------:R-:W-:Y:S02]  /*6320*/  USEL UR11, UR6, UR4, !UP2 ;  /* 0x00000004060b7287 */ /* 0x000fe4000d000000 */
[----:B------:R-:W-:Y:S02]  /*6330*/  UIADD3 UR8, UPT, UPT, -UR5, URZ, URZ ;  /* 0x000000ff05087290 */ /* 0x000fe4000fffe1ff */
[----:B------:R-:W-:Y:S01]  /*6340*/  UIADD3 UR10, UPT, UPT, -UR11, URZ, URZ ;  /* 0x000000ff0b0a7290 */ /* 0x000fe2000fffe1ff */
[----:B------:R-:W-:Y:S01]  /*6350*/  @!UP0 UMOV UR4, UR9 ;  /* 0x0000000900048c82 */ /* 0x000fe20008000000 */
[----:B------:R-:W-:Y:S02]  /*6360*/  UIADD3 UR9, UPT, UPT, -UR6, URZ, URZ ;  /* 0x000000ff06097290 */ /* 0x000fe4000fffe1ff */
[----:B------:R-:W-:Y:S02]  /*6370*/  @!UP0 USHF.R.U32.HI UR4, URZ, UR41, UR4 ;  /* 0x00000029ff048299 */ /* 0x000fe40008011604 */
[----:B------:R-:W-:Y:S02]  /*6380*/  UIMAD UR10, UR45, UR10, UR6 ;  /* 0x0000000a2d0a72a4 */ /* 0x000fe4000f8e0206 */
[----:B------:R-:W-:Y:S04]  /*6390*/  @!UP0 USEL UR4, UR5, UR4, !UP2 ;  /* 0x0000000405048287 */ /* 0x000fe8000d000000 */
[----:B------:R-:W-:Y:S02]  /*63a0*/  @!UP0 UIMAD UR10, UR7, UR10, UR4 ;  /* 0x0000000a070a82a4 */ /* 0x000fe4000f8e0204 */
[----:B------:R-:W-:Y:S02]  /*63b0*/  @!UP0 UIADD3 UR11, UPT, UPT, UR11, -UR4, URZ ;  /* 0x800000040b0b8290 */ /* 0x000fe4000fffe0ff */
[----:B------:R-:W-:Y:S02]  /*63c0*/  UIMAD UR7, UR42, UR8, UR38 ;  /* 0x000000082a0772a4 */ /* 0x000fe4000f8e0226 */
[----:B------:R-:W-:Y:S02]  /*63d0*/  @!UP0 UIMAD UR6, UR11, UR45, UR5 ;  /* 0x0000002d0b0682a4 */ /* 0x000fe4000f8e0205 */
[----:B------:R-:W-:Y:S01]  /*63e0*/  UIMAD UR4, UR58, UR9, UR37 ;  /* 0x000000093a0472a4 */ /* 0x000fe2000f8e0225 */
[----:B------:R-:W-:Y:S02]  /*63f0*/  @!UP0 UMOV UR5, UR10 ;  /* 0x0000000a00058c82 */ /* 0x000fe40008000000 */
[----:B------:R-:W-:Y:S02]  /*6400*/  UIMAD UR38, UR5, UR42, UR7 ;  /* 0x0000002a052672a4 */ /* 0x000fe4000f8e0207 */
[----:B------:R-:W-:Y:S11]  /*6410*/  UIMAD UR37, UR6, UR58, UR4 ;  /* 0x0000003a062572a4 */ /* 0x000ff6000f8e0204 */
[----:B------:R-:W-:Y:S01]  /*6420*/  @!UPT UIADD3 URZ, UPT, UPT, URZ, URZ, URZ ;  /* 0x000000fffffff290 */ /* 0x000fe2000fffe0ff */
.L_x_108:
[----:B------:R-:W-:Y:S01]  /*6430*/  UISETP.NE.AND UP0, UPT, UR39, 0x1, UPT ;  /* 0x000000012700788c */ /* 0x000fe2000bf05270 */
[----:B------:R-:W-:Y:S01]  /*6440*/  LOP3.LUT P0, RZ, R52, 0x90, RZ, 0xc0, !PT ;  /* 0x0000009034ff7812 */ /* 0x000fe2000780c0ff */
[----:B------:R-:W-:Y:S01]  /*6450*/  USHF.L.U32 UR50, UR20, 0x6, URZ ;  /* 0x0000000614327899 */ /* 0x000fe200080006ff */
[----:B------:R-:W-:Y:S01]  /*6460*/  BSSY.RECONVERGENT B6, `(.L_x_109) ;  /* 0x0000034000067945 */ /* 0x000fe20003800200 */
[----:B------:R-:W-:Y:S01]  /*6470*/  USHF.L.U32 UR49, UR24, 0x7, URZ ;  /* 0x0000000718317899 */ /* 0x000fe200080006ff */
[----:B------:R-:W-:Y:S06]  /*6480*/  IADD3 R55, PT, PT, R55, 0x1, RZ ;  /* 0x0000000137377810 */ /* 0x000fec0007ffe0ff */
[----:B------:R-:W2:Y:S01]  /*6490*/  @!UP0 LDCU.128 UR12, c[0x0][0xb10] ;  /* 0x00016200ff0c87ac */ /* 0x000ea20008000c00 */
[----:B------:R-:W3:Y:S01]  /*64a0*/  @!UP0 LDCU UR5, c[0x0][0xb0c] ;  /* 0x00016180ff0587ac */ /* 0x000ee20008000800 */
[----:B------:R-:W4:Y:S01]  /*64b0*/  @!UP0 LDCU UR10, c[0x0][0xb20] ;  /* 0x00016400ff0a87ac */ /* 0x000f220008000800 */
[----:B--2---:R-:W-:Y:S02]  /*64c0*/  UIMAD.WIDE.U32 UR8, UR38, UR12, URZ ;  /* 0x0000000c260872a5 */ /* 0x004fe4000f8e00ff */
[----:B------:R-:W-:Y:S02]  /*64d0*/  UIMAD.WIDE.U32 UR6, UR37, UR15, URZ ;  /* 0x0000000f250672a5 */ /* 0x000fe4000f8e00ff */
[----:B------:R-:W-:Y:S03]  /*64e0*/  @!UP0 UISETP.NE.AND UP1, UPT, UR14, 0x1, UPT ;  /* 0x000000010e00888c */ /* 0x000fe6000bf25270 */
[----:B------:R-:W-:Y:S01]  /*64f0*/  @!UP0 UMOV UR4, UR9 ;  /* 0x0000000900048c82 */ /* 0x000fe20008000000 */
[----:B---3--:R-:W-:Y:S02]  /*6500*/  @!UP0 UISETP.NE.AND UP2, UPT, UR5, 0x1, UPT ;  /* 0x000000010500888c */ /* 0x008fe4000bf45270 */
[----:B------:R-:W-:Y:S01]  /*6510*/  @!UP0 USHF.R.U32.HI UR4, URZ, UR13, UR4 ;  /* 0x0000000dff048299 */ /* 0x000fe20008011604 */
[----:B------:R-:W-:Y:S02]  /*6520*/  @!UP0 UMOV UR6, UR7 ;  /* 0x0000000700068c82 */ /* 0x000fe40008000000 */
[----:B----4-:R-:W-:Y:S02]  /*6530*/  @!UP0 USHF.R.U32.HI UR6, URZ, UR10, UR6 ;  /* 0x0000000aff068299 */ /* 0x010fe40008011606 */
[----:B------:R-:W-:Y:S02]  /*6540*/  @!UP0 USEL UR7, UR38, UR4, !UP2 ;  /* 0x0000000426078287 */ /* 0x000fe4000d000000 */
[----:B------:R-:W-:Y:S04]  /*6550*/  @!UP0 USEL UR6, UR37, UR6, !UP1 ;  /* 0x0000000625068287 */ /* 0x000fe8000c800000 */
[----:B------:R-:W-:Y:S02]  /*6560*/  @!UP0 UIADD3 UR4, UPT, UPT, -UR7, UR6, URZ ;  /* 0x0000000607048290 */ /* 0x000fe4000fffe1ff */
[----:B------:R-:W-:Y:S02]  /*6570*/  @!UP0 UIADD3 UR6, UPT, UPT, UR7, -UR6, URZ ;  /* 0x8000000607068290 */ /* 0x000fe4000fffe0ff */
[----:B------:R-:W-:Y:S02]  /*6580*/  @!UP0 UIMAD UR38, UR4, UR5, UR38 ;  /* 0x00000005042682a4 */ /* 0x000fe4000f8e0226 */
[----:B------:R-:W-:Y:S01]  /*6590*/  @!UP0 UIMAD UR37, UR6, UR14, UR37 ;  /* 0x0000000e062582a4 */ /* 0x000fe2000f8e0225 */
[----:B------:R-:W-:Y:S11]  /*65a0*/  @!P0 BRA `(.L_x_110) ;  /* 0x00000000007c8947 */ /* 0x000ff60003800000 */
[----:B------:R-:W2:Y:S01]  /*65b0*/  LDCU.64 UR8, c[0x4][0x80] ;  /* 0x01001000ff0877ac */ /* 0x000ea20008000a00 */
[----:B------:R-:W-:Y:S01]  /*65c0*/  MOV R2, 0x0 ;  /* 0x0000000000027802 */ /* 0x000fe20000000f00 */
[----:B------:R-:W-:Y:S02]  /*65d0*/  HFMA2 R12, -RZ, RZ, 0, 5.9604644775390625e-08 ;  /* 0x00000001ff0c7431 */ /* 0x000fe400000001ff */
[----:B------:R-:W-:Y:S01]  /*65e0*/  IMAD.MOV.U32 R8, RZ, RZ, 0x70 ;  /* 0x00000070ff087424 */ /* 0x000fe200078e00ff */
[----:B------:R3:W4:Y:S01]  /*65f0*/  LDC.64 R14, c[0x4][R2] ;  /* 0x01000000020e7b82 */ /* 0x0007220000000a00 */
[----:B------:R-:W1:Y:S01]  /*6600*/  LDCU.64 UR6, c[0x4][0x88] ;  /* 0x01001100ff0677ac */ /* 0x000e620008000a00 */
[----:B------:R-:W-:Y:S01]  /*6610*/  IMAD.MOV.U32 R13, RZ, RZ, RZ ;  /* 0x000000ffff0d7224 */ /* 0x000fe200078e00ff */
[----:B------:R-:W1:Y:S01]  /*6620*/  LDCU.64 UR4, c[0x4][0x8] ;  /* 0x01000100ff0477ac */ /* 0x000e620008000a00 */
[----:B--2---:R-:W-:Y:S01]  /*6630*/  MOV R5, UR9 ;  /* 0x0000000900057c02 */ /* 0x004fe20008000f00 */
[----:B------:R-:W-:Y:S01]  /*6640*/  IMAD.U32 R4, RZ, RZ, UR8 ;  /* 0x00000008ff047e24 */ /* 0x000fe2000f8e00ff */
[----:B-1----:R-:W-:Y:S01]  /*6650*/  MOV R7, UR7 ;  /* 0x0000000700077c02 */ /* 0x002fe20008000f00 */
[----:B------:R-:W-:Y:S01]  /*6660*/  IMAD.U32 R6, RZ, RZ, UR6 ;  /* 0x00000006ff067e24 */ /* 0x000fe2000f8e00ff */
[----:B------:R-:W-:Y:S01]  /*6670*/  MOV R11, UR5 ;  /* 0x00000005000b7c02 */ /* 0x000fe20008000f00 */
[----:B------:R-:W-:Y:S02]  /*6680*/  IMAD.U32 R10, RZ, RZ, UR4 ;  /* 0x00000004ff0a7e24 */ /* 0x000fe4000f8e00ff */
[----:B------:R-:W-:Y:S07]  /*6690*/  LEPC R20, `(.L_x_111) ;  /* 0x000000001014794e */ /* 0x000fee0000000000 */
[----:B---345:R-:W-:Y:S05]  /*66a0*/  CALL.ABS.NOINC R14 ;  /* 0x000000000e007343 */ /* 0x038fea0003c00000 */
.L_x_111:
[----:B------:R-:W1:Y:S01]  /*66b0*/  LDCU.64 UR8, c[0x4][0x80] ;  /* 0x01001000ff0877ac */ /* 0x000e620008000a00 */
[----:B------:R-:W2:Y:S01]  /*66c0*/  LDC.64 R2, c[0x4][R2] ;  /* 0x0100000002027b82 */ /* 0x000ea20000000a00 */
[----:B------:R-:W-:Y:S02]  /*66d0*/  HFMA2 R12, -RZ, RZ, 0, 5.9604644775390625e-08 ;  /* 0x00000001ff0c7431 */ /* 0x000fe400000001ff */
[----:B------:R-:W-:Y:S02]  /*66e0*/  IMAD.MOV.U32 R8, RZ, RZ, 0x70 ;  /* 0x00000070ff087424 */ /* 0x000fe400078e00ff */
[----:B------:R-:W-:Y:S01]  /*66f0*/  IMAD.MOV.U32 R13, RZ, RZ, RZ ;  /* 0x000000ffff0d7224 */ /* 0x000fe200078e00ff */
[----:B------:R-:W3:Y:S01]  /*6700*/  LDCU.64 UR6, c[0x4][0x88] ;  /* 0x01001100ff0677ac */ /* 0x000ee20008000a00 */
[----:B------:R-:W4:Y:S01]  /*6710*/  LDCU.64 UR4, c[0x4][0x8] ;  /* 0x01000100ff0477ac */ /* 0x000f220008000a00 */
[----:B-1----:R-:W-:Y:S02]  /*6720*/  MOV R4, UR8 ;  /* 0x0000000800047c02 */ /* 0x002fe40008000f00 */
[----:B------:R-:W-:Y:S02]  /*6730*/  MOV R5, UR9 ;  /* 0x0000000900057c02 */ /* 0x000fe40008000f00 */
[----:B---3--:R-:W-:Y:S01]  /*6740*/  MOV R7, UR7 ;  /* 0x0000000700077c02 */ /* 0x008fe20008000f00 */
[----:B------:R-:W-:Y:S01]  /*6750*/  IMAD.U32 R6, RZ, RZ, UR6 ;  /* 0x00000006ff067e24 */ /* 0x000fe2000f8e00ff */
[----:B----4-:R-:W-:Y:S01]  /*6760*/  MOV R11, UR5 ;  /* 0x00000005000b7c02 */ /* 0x010fe20008000f00 */
[----:B------:R-:W-:Y:S02]  /*6770*/  IMAD.U32 R10, RZ, RZ, UR4 ;  /* 0x00000004ff0a7e24 */ /* 0x000fe4000f8e00ff */
[----:B------:R-:W-:Y:S07]  /*6780*/  LEPC R20, `(.L_x_110) ;  /* 0x000000001014794e */ /* 0x000fee0000000000 */
[----:B--2---:R-:W-:Y:S05]  /*6790*/  CALL.ABS.NOINC R2 ;  /* 0x0000000002007343 */ /* 0x004fea0003c00000 */
.L_x_110:
[----:B------:R-:W-:Y:S05]  /*67a0*/  BSYNC.RECONVERGENT B6 ;  /* 0x0000000000067941 */ /* 0x000fea0003800200 */
.L_x_109:
[----:B------:R-:W-:Y:S02]  /*67b0*/  R2UR UR6, R51 ;  /* 0x00000000330672ca */ /* 0x000fe400000e0000 */
[----:B------:R-:W-:Y:S02]  /*67c0*/  R2UR UR5, R49 ;  /* 0x00000000310572ca */ /* 0x000fe400000e0000 */
[----:B------:R-:W-:Y:S02]  /*67d0*/  R2UR UR4, R48 ;  /* 0x00000000300472ca */ /* 0x000fe400000e0000 */
[----:B------:R-:W-:Y:S02]  /*67e0*/  ISETP.NE.U32.AND P4, PT, R42, RZ, PT ;  /* 0x000000ff2a00720c */ /* 0x000fe40003f85070 */
[----:B------:R-:W-:Y:S02]  /*67f0*/  ISETP.NE.U32.AND P2, PT, RZ, UR54, PT ;  /* 0x00000036ff007c0c */ /* 0x000fe4000bf45070 */
[----:B------:R-:W-:Y:S02]  /*6800*/  ISETP.NE.AND.EX P4, PT, R43, RZ, PT, P4 ;  /* 0x000000ff2b00720c */ /* 0x000fe40003f85340 */
[----:B------:R-:W-:Y:S01]  /*6810*/  ISETP.NE.AND.EX P2, PT, RZ, UR55, PT, P2 ;  /* 0x00000037ff007c0c */ /* 0x000fe2000bf45320 */
[----:B------:R-:W-:Y:S02]  /*6820*/  UISETP.NE.AND UP2, UPT, UR6, URZ, UPT ;  /* 0x000000ff0600728c */ /* 0x000fe4000bf45270 */
[----:B------:R-:W-:Y:S04]  /*6830*/  UISETP.NE.U32.AND UP0, UPT, UR5, URZ, UPT ;  /* 0x000000ff0500728c */ /* 0x000fe8000bf05070 */
[----:B------:R-:W-:Y:S01]  /*6840*/  UISETP.NE.AND.EX UP1, UPT, UR4, URZ, UPT, UP0 ;  /* 0x000000ff0400728c */ /* 0x000fe2000bf25300 */
[----:B------:R-:W-:Y:S01]  /*6850*/  PLOP3.LUT P1, PT, PT, PT, UP2, 0x80, 0x8 ;  /* 0x000000000008781c */ /* 0x000fe20003f2f028 */
[----:B------:R-:W-:Y:S03]  /*6860*/  UPLOP3.LUT UP0, UPT, UPT, UPT, UPT, 0x40, 0x4 ;  /* 0x000000000004789c */ /* 0x000fe60003f0e870 */
[----:B------:R-:W-:Y:S06]  /*6870*/  @UP2 UPLOP3.LUT UP0, UPT, UPT, UPT, UP1, 0x80, 0x8 ;  /* 0x000000000008289c */ /* 0x000fec0003f0f010 */
[----:B------:R-:W-:Y:S01]  /*6880*/  PLOP3.LUT P0, PT, PT, PT, UP0, 0x80, 0x8 ;  /* 0x000000000008781c */ /* 0x000fe20003f0f008 */
[----:B------:R-:W-:Y:S01]  /*6890*/  @!UPT UIADD3 URZ, UPT, UPT, URZ, URZ, URZ ;  /* 0x000000fffffff290 */ /* 0x000fe2000fffe0ff */
[----:B------:R-:W-:Y:S11]  /*68a0*/  BRA.U !UP1, `(.L_x_112) ;  /* 0x0000000109407547 */ /* 0x000ff6000b800000 */
[----:B------:R-:W-:Y:S01]  /*68b0*/  UISETP.NE.U32.AND UP0, UPT, UR54, URZ, UPT ;  /* 0x000000ff3600728c */ /* 0x000fe2000bf05070 */
[----:B------:R-:W-:Y:S01]  /*68c0*/  R2UR UR6, R49 ;  /* 0x00000000310672ca */ /* 0x000fe200000e0000 */
[----:B------:R-:W2:Y:S01]  /*68d0*/  LDCU.64 UR8, c[0x0][0x358] ;  /* 0x00006b00ff0877ac */ /* 0x000ea20008000a00 */
[----:B------:R-:W-:Y:S02]  /*68e0*/  HFMA2 R46, -RZ, RZ, 0, 5.9604644775390625e-08 ;  /* 0x00000001ff2e7431 */ /* 0x000fe400000001ff */
[----:B-1----:R-:W-:Y:S01]  /*68f0*/  IMAD.MOV.U32 R0, RZ, RZ, 0x1 ;  /* 0x00000001ff007424 */ /* 0x002fe200078e00ff */
[----:B------:R-:W-:Y:S06]  /*6900*/  UISETP.NE.AND.EX UP0, UPT, UR55, URZ, UPT, UP0 ;  /* 0x000000ff3700728c */ /* 0x000fec000bf05300 */
[----:B------:R-:W-:Y:S05]  /*6910*/  PLOP3.LUT P3, PT, PT, PT, UP0, 0x80, 0x8 ;  /* 0x000000000008781c */ /* 0x000fea0003f6f008 */
[----:B------:R-:W1:Y:S01]  /*6920*/  @UP0 LDCU.64 UR4, c[0x0][0x888] ;  /* 0x00011100ff0407ac */ /* 0x000e620008000a00 */
[----:B------:R-:W-:Y:S07]  /*6930*/  @UP0 UIMAD UR6, UR36, UR6, URZ ;  /* 0x00000006240602a4 */ /* 0x000fee000f8e02ff */
[----:B------:R-:W-:Y:S01]  /*6940*/  @!P3 PRMT R46, R0, 0x7610, R46 ;  /* 0x00007610002eb816 */ /* 0x000fe2000000002e */
[----:B-1----:R-:W-:Y:S06]  /*6950*/  @UP0 UIMAD.WIDE UR4, UR6, 0x4, UR4 ;  /* 0x00000004060408a5 */ /* 0x002fec000f8e0204 */
[----:B------:R-:W-:Y:S02]  /*6960*/  IMAD.U32 R2, RZ, RZ, UR4 ;  /* 0x00000004ff027e24 */ /* 0x000fe4000f8e00ff */
[----:B------:R-:W-:Y:S03]  /*6970*/  IMAD.U32 R3, RZ, RZ, UR5 ;  /* 0x00000005ff037e24 */ /* 0x000fe6000f8e00ff */
[----:B------:R-:W1:Y:S02]  /*6980*/  @!UP0 LDCU UR4, c[0x0][0x880] ;  /* 0x00011000ff0487ac */ /* 0x000e640008000800 */
[----:B--2--5:R2:W5:Y:S02]  /*6990*/  @P3 LDG.E R27, desc[UR8][R2.64] ;  /* 0x00000008021b3981 */ /* 0x024564000c1e1900 */
[----:B-12---:R-:W-:Y:S02]  /*69a0*/  @!P3 MOV R27, UR4 ;  /* 0x00000004001bbc02 */ /* 0x006fe40008000f00 */
.L_x_112:
[----:B------:R-:W-:Y:S05]  /*69b0*/  @!P4 BRA `(.L_x_113) ;  /* 0x000000000024c947 */ /* 0x000fea0003800000 */
[----:B------:R-:W-:Y:S01]  /*69c0*/  ISETP.NE.U32.AND P3, PT, R40, RZ, PT ;  /* 0x000000ff2800720c */ /* 0x000fe20003f65070 */
[----:B------:R-:W2:Y:S03]  /*69d0*/  LDCU.64 UR4, c[0x0][0x358] ;  /* 0x00006b00ff0477ac */ /* 0x000ea60008000a00 */
[----:B------:R-:W-:Y:S11]  /*69e0*/  ISETP.NE.AND.EX P3, PT, R41, RZ, PT, P3 ;  /* 0x000000ff2900720c */ /* 0x000ff60003f65330 */
[----:B------:R-:W-:Y:S02]  /*69f0*/  @!UPT UIADD3 URZ, UPT, UPT, URZ, URZ, URZ ;  /* 0x000000fffffff290 */ /* 0x000fe4000fffe0ff */
[----:B------:R-:W3:Y:S01]  /*6a00*/  @P3 LDC.64 R2, c[0x0][0x8a8] ;  /* 0x00022a00ff023b82 */ /* 0x000ee20000000a00 */
[----:B-1----:R-:W-:Y:S04]  /*6a10*/  @P3 IMAD R0, R42, UR36, RZ ;  /* 0x000000242a003c24 */ /* 0x002fe8000f8e02ff */
[----:B---3--:R-:W-:Y:S05]  /*6a20*/  @P3 IMAD.WIDE R2, R0, 0x4, R2 ;  /* 0x0000000400023825 */ /* 0x008fea00078e0202 */
[----:B--2--5:R2:W5:Y:S02]  /*6a30*/  @P3 LDG.E R24, desc[UR4][R2.64] ;  /* 0x0000000402183981 */ /* 0x024564000c1e1900 */
[----:B--2---:R-:W3:Y:S02]  /*6a40*/  @!P3 LDC R24, c[0x0][0x8a0] ;  /* 0x00022800ff18bb82 */ /* 0x004ee40000000800 */
.L_x_113:
[----:B-----5:R-:W-:Y:S01]  /*6a50*/  FSETP.NEU.AND P3, PT, R27, RZ, PT ;  /* 0x000000ff1b00720b */ /* 0x020fe20003f6d000 */
[----:B------:R-:W-:Y:S01]  /*6a60*/  IMAD.SHL.U32 R56, R44, 0x2, RZ ;  /* 0x000000022c387824 */ /* 0x000fe200078e00ff */
[----:B------:R-:W-:Y:S01]  /*6a70*/  SEL R3, RZ, 0xffffffff, P2 ;  /* 0xffffffffff037807 */ /* 0x000fe20001000000 */
[----:B------:R-:W-:Y:S01]  /*6a80*/  BSSY B1, `(.L_x_114) ;  /* 0x0000034000017945 */ /* 0x000fe20003800000 */
[----:B------:R-:W-:Y:S01]  /*6a90*/  @P1 LOP3.LUT P2, RZ, R46, 0xff, RZ, 0xc0, !PT ;  /* 0x000000ff2eff1812 */ /* 0x000fe2000784c0ff */
[----:B------:R-:W-:Y:S01]  /*6aa0*/  IMAD.MOV.U32 R63, RZ, RZ, 0x1 ;  /* 0x00000001ff3f7424 */ /* 0x000fe200078e00ff */
[----:B-1----:R-:W-:Y:S01]  /*6ab0*/  @P1 SEL R0, RZ, 0xffffffff, P3 ;  /* 0xffffffffff001807 */ /* 0x002fe20001800000 */
[C---:B------:R-:W-:Y:S01]  /*6ac0*/  IMAD R25, R22.reuse, 0x40, R23 ;  /* 0x0000004016197824 */ /* 0x040fe200078e0217 */
[----:B------:R-:W-:Y:S01]  /*6ad0*/  LOP3.LUT R59, R59, 0x1, RZ, 0x3c, !PT ;  /* 0x000000013b3b7812 */ /* 0x000fe200078e3cff */
[----:B------:R-:W-:Y:S01]  /*6ae0*/  IMAD.MOV.U32 R26, RZ, RZ, RZ ;  /* 0x000000ffff1a7224 */ /* 0x000fe200078e00ff */
[C---:B------:R-:W-:Y:S02]  /*6af0*/  @P0 SEL R0, R3.reuse, R0, !P2 ;  /* 0x0000000003000207 */ /* 0x040fe40005000000 */
[----:B------:R-:W-:Y:S02]  /*6b00*/  CS2R R38, SRZ ;  /* 0x0000000000267805 */ /* 0x000fe4000001ff00 */
[----:B------:R-:W-:Y:S02]  /*6b10*/  LEA R53, R22, UR43, 0x3 ;  /* 0x0000002b16357c11 */ /* 0x000fe4000f8e18ff */
[----:B------:R-:W-:Y:S02]  /*6b20*/  CS2R R36, SRZ ;  /* 0x0000000000247805 */ /* 0x000fe4000001ff00 */
[----:B------:R-:W-:Y:S02]  /*6b30*/  @P1 LOP3.LUT R0, R0, 0x1, RZ, 0xc0, !PT ;  /* 0x0000000100001812 */ /* 0x000fe400078ec0ff */
[----:B------:R-:W-:Y:S02]  /*6b40*/  CS2R R30, SRZ ;  /* 0x00000000001e7805 */ /* 0x000fe4000001ff00 */
[----:B------:R-:W-:Y:S02]  /*6b50*/  PLOP3.LUT P2, PT, PT, PT, UP1, 0x80, 0x8 ;  /* 0x000000000008781c */ /* 0x000fe40003f4f018 */
[----:B------:R-:W-:Y:S02]  /*6b60*/  CS2R R28, SRZ ;  /* 0x00000000001c7805 */ /* 0x000fe4000001ff00 */
[----:B------:R-:W-:Y:S01]  /*6b70*/  ISETP.NE.U32.OR P6, PT, R0, 0x1, !P1 ;  /* 0x000000010000780c */ /* 0x000fe20004fc5470 */
[----:B------:R-:W-:Y:S01]  /*6b80*/  VIADD R62, R56, UR43 ;  /* 0x0000002b383e7c36 */ /* 0x000fe20008000000 */
[----:B------:R-:W-:Y:S02]  /*6b90*/  LOP3.LUT P4, R54, R46, 0xff, RZ, 0xc0, !PT ;  /* 0x000000ff2e367812 */ /* 0x000fe4000788c0ff */
[----:B------:R-:W-:Y:S02]  /*6ba0*/  SEL R2, RZ, 0xffffffff, P3 ;  /* 0xffffffffff027807 */ /* 0x000fe40001800000 */
[----:B------:R-:W-:Y:S03]  /*6bb0*/  P2R R61, PR, RZ, 0x40 ;  /* 0x00000040ff3d7803 */ /* 0x000fe60000000000 */
[----:B------:R-:W-:Y:S04]  /*6bc0*/  @P2 SEL R2, R3, R2, !P4 ;  /* 0x0000000203022207 */ /* 0x000fe80006000000 */
[----:B------:R-:W-:Y:S02]  /*6bd0*/  @P6 SHF.L.U32 R0, R59, 0x1f, RZ ;  /* 0x0000001f3b006819 */ /* 0x000fe400000006ff */
[----:B------:R-:W-:Y:S02]  /*6be0*/  LOP3.LUT R2, R2, 0x1, RZ, 0xc0, !PT ;  /* 0x0000000102027812 */ /* 0x000fe400078ec0ff */
[----:B------:R1:W2:Y:S02]  /*6bf0*/  @P6 SYNCS.PHASECHK.TRANS64.TRYWAIT P1, [UR43+0x60], R0 ;  /* 0x00006000ff0065a7 */ /* 0x0002a4000802112b */
[----:B------:R-:W-:Y:S04]  /*6c00*/  ISETP.NE.U32.AND P5, PT, R2, 0x1, PT ;  /* 0x000000010200780c */ /* 0x000fe80003fa5070 */
[----:B------:R-:W-:Y:S02]  /*6c10*/  P2R R64, PR, RZ, 0x20 ;  /* 0x00000020ff407803 */ /* 0x000fe40000000000 */
[----:B-1----:R-:W-:Y:S04]  /*6c20*/  SHF.L.U32 R0, R58, 0x1f, RZ ;  /* 0x0000001f3a007819 */ /* 0x002fe800000006ff */
[----:B------:R1:W4:Y:S01]  /*6c30*/  SYNCS.PHASECHK.TRANS64.TRYWAIT P0, [R53+URZ+0xd0], R0 ;  /* 0x0000d000350075a7 */ /* 0x00032200080011ff */
[----:B--2---:R-:W-:Y:S01]  /*6c40*/  @P6 SEL R63, RZ, 0x1, !P1 ;  /* 0x00000001ff3f6807 */ /* 0x004fe20004800000 */
[----:B-1----:R-:W-:Y:S06]  /*6c50*/  @!P6 BRA `(.L_x_115) ;  /* 0x000000000058e947 */ /* 0x002fec0003800000 */
[C---:B------:R-:W-:Y:S01]  /*6c60*/  VIADD R2, R62.reuse, 0x200 ;  /* 0x000002003e027836 */ /* 0x040fe20000000000 */
[----:B------:R-:W-:Y:S01]  /*6c70*/  LOP3.LUT P6, RZ, R45, 0x40, RZ, 0xc0, !PT ;  /* 0x000000402dff7812 */ /* 0x000fe200078cc0ff */
[----:B------:R-:W-:Y:S01]  /*6c80*/  BSSY B0, `(.L_x_116) ;  /* 0x000000e000007945 */ /* 0x000fe20003800000 */
[----:B------:R-:W-:Y:S01]  /*6c90*/  ISETP.NE.AND P2, PT, R63, RZ, PT ;  /* 0x000000ff3f00720c */ /* 0x000fe20003f45270 */
[----:B------:R-:W-:Y:S01]  /*6ca0*/  @P5 VIADD R4, R62, 0x210 ;  /* 0x000002103e045836 */ /* 0x000fe20000000000 */
[----:B------:R-:W-:Y:S01]  /*6cb0*/  PLOP3.LUT P1, PT, PT, PT, PT, 0x8, 0x80 ;  /* 0x000000000080781c */ /* 0x000fe20003f2e170 */
[----:B------:R-:W-:Y:S01]  /*6cc0*/  IMAD.MOV.U32 R39, RZ, RZ, RZ ;  /* 0x000000ffff277224 */ /* 0x000fe200078e00ff */
[----:B------:R-:W-:Y:S02]  /*6cd0*/  @P5 PLOP3.LUT P1, PT, P6, PT, PT, 0x80, 0x8 ;  /* 0x000000000008581c */ /* 0x000fe4000372f070 */
[----:B------:R-:W-:Y:S02]  /*6ce0*/  CS2R R36, SRZ ;  /* 0x0000000000247805 */ /* 0x000fe4000001ff00 */
[----:B------:R-:W-:Y:S02]  /*6cf0*/  CS2R R30, SRZ ;  /* 0x00000000001e7805 */ /* 0x000fe4000001ff00 */
[----:B------:R-:W-:Y:S07]  /*6d00*/  CS2R R28, SRZ ;  /* 0x00000000001c7805 */ /* 0x000fee000001ff00 */
[----:B------:R-:W-:Y:S01]  /*6d10*/  @P1 VIADD R4, R2, 0xfffffff0 ;  /* 0xfffffff002041836 */ /* 0x000fe20000000000 */
[----:B------:R-:W-:Y:S06]  /*6d20*/  @P2 BRA `(.L_x_117) ;  /* 0x00000000000c2947 */ /* 0x000fec0003800000 */
[----:B------:R-:W-:Y:S04]  /*6d30*/  SHF.L.U32 R3, R59, 0x1f, RZ ;  /* 0x0000001f3b037819 */ /* 0x000fe800000006ff */
[----:B------:R-:W1:Y:S02]  /*6d40*/  SYNCS.PHASECHK.TRANS64.TRYWAIT P1, [UR43+0x60], R3 ;  /* 0x00006003ff0075a7 */ /* 0x000e64000802112b */
[----:B-1----:R-:W-:Y:S05]  /*6d50*/  @!P1 BRA `(.L_x_118) ;  /* 0x00000030007c9947 */ /* 0x002fea0003800000 */
.L_x_117:
[----:B------:R-:W-:Y:S05]  /*6d60*/  BSYNC B0 ;  /* 0x0000000000007941 */ /* 0x000fea0003800000 */
.L_x_116:
[----:B------:R-:W-:Y:S01]  /*6d70*/  ISETP.NE.AND P1, PT, R64, RZ, PT ;  /* 0x000000ff4000720c */ /* 0x000fe20003f25270 */
[----:B------:R-:W-:Y:S11]  /*6d80*/  HFMA2 R26, -RZ, RZ, 0, 5.9604644775390625e-08 ;  /* 0x00000001ff1a7431 */ /* 0x000ff600000001ff */
[----:B------:R-:W-:Y:S01]  /*6d90*/  @!UPT UIADD3 URZ, UPT, UPT, URZ, URZ, URZ ;  /* 0x000000fffffff290 */ /* 0x000fe2000fffe0ff */
[----:B------:R2:W1:Y:S04]  /*6da0*/  @P1 LDS.128 R36, [R4] ;  /* 0x0000000004241984 */ /* 0x0004680000000c00 */
[----:B------:R2:W1:Y:S02]  /*6db0*/  @P1 LDS.128 R28, [R56+UR43+0x200] ;  /* 0x0002002b381c1984 */ /* 0x0004640008000c00 */
.L_x_115:
[----:B------:R-:W-:Y:S05]  /*6dc0*/  BSYNC B1 ;  /* 0x0000000000017941 */ /* 0x000fea0003800000 */
.L_x_114:
[----:B-1----:R-:W-:Y:S04]  /*6dd0*/  SHF.R.U32.HI R2, RZ, 0x15, R25 ;  /* 0x00000015ff027819 */ /* 0x002fe80000011619 */
[----:B------:R-:W-:Y:S01]  /*6de0*/  LOP3.LUT P1, RZ, R2, 0x3, R47, 0x48, !PT ;  /* 0x0000000302ff7812 */ /* 0x000fe2000782482f */
[----:B------:R-:W-:Y:S01]  /*6df0*/  @!UPT UIADD3 URZ, UPT, UPT, URZ, URZ, URZ ;  /* 0x000000fffffff290 */ /* 0x000fe2000fffe0ff */
[----:B----4-:R-:W-:Y:S11]  /*6e00*/  @P0 BRA `(.L_x_119) ;  /* 0x0000000000080947 */ /* 0x010ff60003800000 */
[----:B------:R-:W1:Y:S02]  /*6e10*/  SYNCS.PHASECHK.TRANS64.TRYWAIT P0, [R53+URZ+0xd0], R0 ;  /* 0x0000d000350075a7 */ /* 0x000e6400080011ff */
[----:B-1----:R-:W-:Y:S05]  /*6e20*/  @!P0 BRA `(.L_x_120) ;  /* 0x0000003000608947 */ /* 0x002fea0003800000 */
.L_x_119:
[----:B------:R-:W-:Y:S05]  /*6e30*/  @!P1 BRA `(.L_x_121) ;  /* 0x0000000000409947 */ /* 0x000fea0003800000 */
[----:B------:R-:W4:Y:S01]  /*6e40*/  LDCU.64 UR8, c[0x4][0x70] ;  /* 0x01000e00ff0877ac */ /* 0x000f220008000a00 */
[----:B------:R-:W-:Y:S01]  /*6e50*/  MOV R3, 0x0 ;  /* 0x0000000000037802 */ /* 0x000fe20000000f00 */
[----:B------:R-:W-:Y:S02]  /*6e60*/  HFMA2 R12, -RZ, RZ, 0, 5.9604644775390625e-08 ;  /* 0x00000001ff0c7431 */ /* 0x000fe400000001ff */
[----:B------:R-:W-:Y:S02]  /*6e70*/  IMAD.MOV.U32 R8, RZ, RZ, 0x192 ;  /* 0x00000192ff087424 */ /* 0x000fe400078e00ff */
[----:B------:R-:W-:Y:S01]  /*6e80*/  IMAD.MOV.U32 R13, RZ, RZ, RZ ;  /* 0x000000ffff0d7224 */ /* 0x000fe200078e00ff */
[----:B------:R-:W5:Y:S01]  /*6e90*/  LDCU.64 UR6, c[0x4][0x78] ;  /* 0x01000f00ff0677ac */ /* 0x000f620008000a00 */
[----:B------:R-:W1:Y:S01]  /*6ea0*/  LDC.64 R2, c[0x4][R3] ;  /* 0x0100000003027b82 */ /* 0x000e620000000a00 */
[----:B------:R-:W3:Y:S01]  /*6eb0*/  LDCU.64 UR4, c[0x4][0x10] ;  /* 0x01000200ff0477ac */ /* 0x000ee20008000a00 */
[----:B----4-:R-:W-:Y:S01]  /*6ec0*/  MOV R5, UR9 ;  /* 0x0000000900057c02 */ /* 0x010fe20008000f00 */
[----:B--2---:R-:W-:Y:S01]  /*6ed0*/  IMAD.U32 R4, RZ, RZ, UR8 ;  /* 0x00000008ff047e24 */ /* 0x004fe2000f8e00ff */
[----:B-----5:R-:W-:Y:S01]  /*6ee0*/  MOV R7, UR7 ;  /* 0x0000000700077c02 */ /* 0x020fe20008000f00 */
[----:B------:R-:W-:Y:S01]  /*6ef0*/  IMAD.U32 R6, RZ, RZ, UR6 ;  /* 0x00000006ff067e24 */ /* 0x000fe2000f8e00ff */
[----:B---3--:R-:W-:Y:S01]  /*6f00*/  MOV R11, UR5 ;  /* 0x00000005000b7c02 */ /* 0x008fe20008000f00 */
[----:B------:R-:W-:Y:S02]  /*6f10*/  IMAD.U32 R10, RZ, RZ, UR4 ;  /* 0x00000004ff0a7e24 */ /* 0x000fe4000f8e00ff */
[----:B------:R-:W-:Y:S07]  /*6f20*/  LEPC R20, `(.L_x_121) ;  /* 0x000000001014794e */ /* 0x000fee0000000000 */
[----:B-1----:R-:W-:Y:S05]  /*6f30*/  CALL.ABS.NOINC R2 ;  /* 0x0000000002007343 */ /* 0x002fea0003c00000 */
.L_x_121:
[----:B------:R-:W-:Y:S01]  /*6f40*/  SHF.L.U32 R3, R28, 0x10, RZ ;  /* 0x000000101c037819 */ /* 0x000fe200000006ff */
[----:B------:R-:W-:Y:S05]  /*6f50*/  WARPSYNC.ALL ;  /* 0x0000000000007948 */ /* 0x000fea0003800000 */
[----:B------:R-:W-:Y:S01]  /*6f60*/  R2UR UR4, R25 ;  /* 0x00000000190472ca */ /* 0x000fe200000e0000 */
[----:B------:R-:W-:Y:S01]  /*6f70*/  BSSY.RECONVERGENT B0, `(.L_x_122) ;  /* 0x0000057000007945 */ /* 0x000fe20003800200 */
[C---:B------:R-:W-:Y:S02]  /*6f80*/  SHF.L.U32 R20, R29.reuse, 0x10, RZ ;  /* 0x000000101d147819 */ /* 0x040fe400000006ff */
[----:B------:R-:W-:Y:S02]  /*6f90*/  LOP3.LUT R21, R29, 0xffff0000, RZ, 0xc0, !PT ;  /* 0xffff00001d157812 */ /* 0x000fe400078ec0ff */
[----:B------:R-:W-:Y:S02]  /*6fa0*/  MOV R65, 0x10 ;  /* 0x0000001000417802 */ /* 0x000fe40000000f00 */
[----:B------:R-:W-:Y:S02]  /*6fb0*/  LOP3.LUT P6, RZ, R45, 0x40, RZ, 0xc0, !PT ;  /* 0x000000402dff7812 */ /* 0x000fe400078cc0ff */
[----:B------:R-:W-:Y:S02]  /*6fc0*/  ISETP.NE.AND P0, PT, R60, RZ, PT ;  /* 0x000000ff3c00720c */ /* 0x000fe40003f05270 */
[----:B------:R-:W-:Y:S01]  /*6fd0*/  SEL R65, R65, 0xfffffff0, !P6 ;  /* 0xfffffff041417807 */ /* 0x000fe20007000000 */
[----:B--2---:R-:W1:Y:S03]  /*6fe0*/  LDTM.x16 R4, tmem[UR4] ;  /* 0x00000004000479ee */ /* 0x004e660008240000 */
[----:B------:R-:W-:Y:S01]  /*6ff0*/  IADD3 R62, PT, PT, R62, R65, RZ ;  /* 0x000000413e3e7210 */ /* 0x000fe20007ffe0ff */
[----:B-1-3--:R-:W-:Y:S01]  /*7000*/  FMUL R0, R24, R4 ;  /* 0x0000000418007220 */ /* 0x00afe20000400000 */
[----:B------:R-:W-:Y:S01]  /*7010*/  LOP3.LUT R4, R28, 0xffff0000, RZ, 0xc0, !PT ;  /* 0xffff00001c047812 */ /* 0x000fe200078ec0ff */
[C---:B------:R-:W-:Y:S01]  /*7020*/  FMUL R2, R24.reuse, R5 ;  /* 0x0000000518027220 */ /* 0x040fe20000400000 */
[C---:B------:R-:W-:Y:S01]  /*7030*/  FMUL R7, R24.reuse, R7 ;  /* 0x0000000718077220 */ /* 0x040fe20000400000 */
[C---:B------:R-:W-:Y:S01]  /*7040*/  FFMA R0, R27.reuse, R3, R0 ;  /* 0x000000031b007223 */ /* 0x040fe20000000000 */
[C---:B------:R-:W-:Y:S01]  /*7050*/  FMUL R3, R24.reuse, R6 ;  /* 0x0000000618037220 */ /* 0x040fe20000400000 */
[C---:B------:R-:W-:Y:S01]  /*7060*/  FFMA R2, R27.reuse, R4, R2 ;  /* 0x000000041b027223 */ /* 0x040fe20000000002 */
[C---:B------:R-:W-:Y:S01]  /*7070*/  FMUL R4, R24.reuse, R8 ;  /* 0x0000000818047220 */ /* 0x040fe20000400000 */
[C---:B------:R-:W-:Y:S01]  /*7080*/  FMUL R8, R24.reuse, R12 ;  /* 0x0000000c18087220 */ /* 0x040fe20000400000 */
[----:B------:R-:W-:Y:S01]  /*7090*/  FMUL R12, R24, R16 ;  /* 0x00000010180c7220 */ /* 0x000fe20000400000 */
[----:B------:R-:W-:Y:S01]  /*70a0*/  SHF.L.U32 R16, R30, 0x10, RZ ;  /* 0x000000101e107819 */ /* 0x000fe200000006ff */
[C---:B------:R-:W-:Y:S01]  /*70b0*/  FFMA R3, R27.reuse, R20, R3 ;  /* 0x000000141b037223 */ /* 0x040fe20000000003 */
[----:B------:R-:W-:Y:S01]  /*70c0*/  F2FP.BF16.F32.PACK_AB R32, R2, R0 ;  /* 0x000000000220723e */ /* 0x000fe200000010ff */
[----:B------:R-:W-:Y:S01]  /*70d0*/  FFMA R7, R27, R21, R7 ;  /* 0x000000151b077223 */ /* 0x000fe20000000007 */
[----:B------:R-:W-:Y:S01]  /*70e0*/  LOP3.LUT R0, R30, 0xffff0000, RZ, 0xc0, !PT ;  /* 0xffff00001e007812 */ /* 0x000fe200078ec0ff */
[C---:B------:R-:W-:Y:S01]  /*70f0*/  FMUL R5, R24.reuse, R9 ;  /* 0x0000000918057220 */ /* 0x040fe20000400000 */
[----:B------:R-:W-:Y:S01]  /*7100*/  SHF.L.U32 R2, R31, 0x10, RZ ;  /* 0x000000101f027819 */ /* 0x000fe200000006ff */
[----:B------:R-:W-:Y:S01]  /*7110*/  FFMA R4, R27, R16, R4 ;  /* 0x000000101b047223 */ /* 0x000fe20000000004 */
[----:B------:R-:W-:Y:S01]  /*7120*/  LOP3.LUT R16, R31, 0xffff0000, RZ, 0xc0, !PT ;  /* 0xffff00001f107812 */ /* 0x000fe200078ec0ff */
[C---:B------:R-:W-:Y:S01]  /*7130*/  FMUL R6, R24.reuse, R10 ;  /* 0x0000000a18067220 */ /* 0x040fe20000400000 */
[----:B------:R-:W-:Y:S01]  /*7140*/  F2FP.BF16.F32.PACK_AB R33, R7, R3 ;  /* 0x000000030721723e */ /* 0x000fe200000010ff */
[C---:B------:R-:W-:Y:S01]  /*7150*/  FFMA R5, R27.reuse, R0, R5 ;  /* 0x000000001b057223 */ /* 0x040fe20000000005 */
[----:B------:R-:W-:Y:S01]  /*7160*/  FMUL R11, R24, R11 ;  /* 0x0000000b180b7220 */ /* 0x000fe20000400000 */
[C---:B------:R-:W-:Y:S01]  /*7170*/  SHF.L.U32 R0, R36.reuse, 0x10, RZ ;  /* 0x0000001024007819 */ /* 0x040fe200000006ff */
[C---:B------:R-:W-:Y:S01]  /*7180*/  FFMA R6, R27.reuse, R2, R6 ;  /* 0x000000021b067223 */ /* 0x040fe20000000006 */
[----:B------:R-:W-:Y:S01]  /*7190*/  LOP3.LUT R2, R36, 0xffff0000, RZ, 0xc0, !PT ;  /* 0xffff000024027812 */ /* 0x000fe200078ec0ff */
[----:B------:R-:W-:Y:S01]  /*71a0*/  FFMA R11, R27, R16, R11 ;  /* 0x000000101b0b7223 */ /* 0x000fe2000000000b */
[C---:B------:R-:W-:Y:S01]  /*71b0*/  FMUL R9, R24.reuse, R13 ;  /* 0x0000000d18097220 */ /* 0x040fe20000400000 */
[----:B------:R-:W-:Y:S01]  /*71c0*/  SHF.L.U32 R3, R37, 0x10, RZ ;  /* 0x0000001025037819 */ /* 0x000fe200000006ff */
[----:B------:R-:W-:Y:S01]  /*71d0*/  FFMA R8, R27, R0, R8 ;  /* 0x000000001b087223 */ /* 0x000fe20000000008 */
[C---:B------:R-:W-:Y:S01]  /*71e0*/  FMUL R10, R24.reuse, R14 ;  /* 0x0000000e180a7220 */ /* 0x040fe20000400000 */
[----:B------:R-:W-:Y:S01]  /*71f0*/  LOP3.LUT R0, R37, 0xffff0000, RZ, 0xc0, !PT ;  /* 0xffff000025007812 */ /* 0x000fe200078ec0ff */
[----:B------:R-:W-:Y:S01]  /*7200*/  FMUL R15, R24, R15 ;  /* 0x0000000f180f7220 */ /* 0x000fe20000400000 */
[C---:B------:R-:W-:Y:S01]  /*7210*/  FFMA R9, R27.reuse, R2, R9 ;  /* 0x000000021b097223 */ /* 0x040fe20000000009 */
[C---:B------:R-:W-:Y:S01]  /*7220*/  FFMA R10, R27.reuse, R3, R10 ;  /* 0x000000031b0a7223 */ /* 0x040fe2000000000a */
[----:B------:R-:W-:Y:S01]  /*7230*/  SHF.L.U32 R2, R38, 0x10, RZ ;  /* 0x0000001026027819 */ /* 0x000fe200000006ff */
[----:B------:R-:W-:Y:S01]  /*7240*/  FFMA R15, R27, R0, R15 ;  /* 0x000000001b0f7223 */ /* 0x000fe2000000000f */
[----:B------:R-:W-:Y:S01]  /*7250*/  F2FP.BF16.F32.PACK_AB R34, R5, R4 ;  /* 0x000000040522723e */ /* 0x000fe200000010ff */
[----:B------:R-:W-:Y:S01]  /*7260*/  FMUL R13, R24, R17 ;  /* 0x00000011180d7220 */ /* 0x000fe20000400000 */
[----:B------:R-:W-:Y:S01]  /*7270*/  LOP3.LUT R3, R38, 0xffff0000, RZ, 0xc0, !PT ;  /* 0xffff000026037812 */ /* 0x000fe200078ec0ff */
[C---:B------:R-:W-:Y:S01]  /*7280*/  FMUL R14, R24.reuse, R18 ;  /* 0x00000012180e7220 */ /* 0x040fe20000400000 */
[C---:B------:R-:W-:Y:S01]  /*7290*/  SHF.L.U32 R4, R39.reuse, 0x10, RZ ;  /* 0x0000001027047819 */ /* 0x040fe200000006ff */
[----:B------:R-:W-:Y:S01]  /*72a0*/  FMUL R19, R24, R19 ;  /* 0x0000001318137220 */ /* 0x000fe20000400000 */
[----:B------:R-:W-:Y:S01]  /*72b0*/  LOP3.LUT R0, R39, 0xffff0000, RZ, 0xc0, !PT ;  /* 0xffff000027007812 */ /* 0x000fe200078ec0ff */
[----:B------:R-:W-:Y:S01]  /*72c0*/  FFMA R12, R27, R2, R12 ;  /* 0x000000021b0c7223 */ /* 0x000fe2000000000c */
[----:B------:R-:W-:Y:S01]  /*72d0*/  F2FP.BF16.F32.PACK_AB R35, R11, R6 ;  /* 0x000000060b23723e */ /* 0x000fe200000010ff */
[C---:B------:R-:W-:Y:S01]  /*72e0*/  FFMA R13, R27.reuse, R3, R13 ;  /* 0x000000031b0d7223 */ /* 0x040fe2000000000d */
[C---:B------:R-:W-:Y:S01]  /*72f0*/  FFMA R14, R27.reuse, R4, R14 ;  /* 0x000000041b0e7223 */ /* 0x040fe2000000000e */
[----:B------:R-:W-:Y:S01]  /*7300*/  FFMA R19, R27, R0, R19 ;  /* 0x000000001b137223 */ /* 0x000fe20000000013 */
[----:B------:R-:W-:Y:S01]  /*7310*/  F2FP.BF16.F32.PACK_AB R8, R9, R8 ;  /* 0x000000080908723e */ /* 0x000fe200000010ff */
[----:B------:R1:W-:Y:S01]  /*7320*/  STS.128 [R56+UR43+0x200], R32 ;  /* 0x0002002038007988 */ /* 0x0003e20008000c2b */
[----:B------:R-:W-:Y:S02]  /*7330*/  F2FP.BF16.F32.PACK_AB R9, R15, R10 ;  /* 0x0000000a0f09723e */ /* 0x000fe400000010ff */
[----:B------:R-:W-:Y:S02]  /*7340*/  F2FP.BF16.F32.PACK_AB R10, R13, R12 ;  /* 0x0000000c0d0a723e */ /* 0x000fe400000010ff */
[----:B------:R-:W-:Y:S05]  /*7350*/  F2FP.BF16.F32.PACK_AB R11, R19, R14 ;  /* 0x0000000e130b723e */ /* 0x000fea00000010ff */
[----:B------:R1:W-:Y:S01]  /*7360*/  STS.128 [R62+0x200], R8 ;  /* 0x000200083e007388 */ /* 0x0003e20000000c00 */
[----:B------:R-:W-:Y:S01]  /*7370*/  @!PT LDS RZ, [RZ] ;  /* 0x00000000fffff984 */ /* 0x000fe20000000800 */
[----:B------:R-:W-:Y:S01]  /*7380*/  @!PT LDS RZ, [RZ] ;  /* 0x00000000fffff984 */ /* 0x000fe20000000800 */
[----:B------:R-:W-:Y:S01]  /*7390*/  @!PT LDS RZ, [RZ] ;  /* 0x00000000fffff984 */ /* 0x000fe20000000800 */
[----:B------:R-:W-:Y:S01]  /*73a0*/  @!PT LDS RZ, [RZ] ;  /* 0x00000000fffff984 */ /* 0x000fe20000000800 */
[----:B------:R2:W-:Y:S07]  /*73b0*/  MEMBAR.ALL.CTA ;  /* 0x0000000000007992 */ /* 0x0005ee0000008000 */
[----:B--2---:R-:W2:Y:S02]  /*73c0*/  FENCE.VIEW.ASYNC.S ;  /* 0x00000000000073c6 */ /* 0x004ea40000000000 */
[----:B--2---:R-:W-:Y:S06]  /*73d0*/  BAR.SYNC.DEFER_BLOCKING 0x1, 0x80 ;  /* 0x0042000000007b1d */ /* 0x004fec0000010000 */
[----:B------:R-:W-:Y:S05]  /*73e0*/  @P0 BRA `(.L_x_123) ;  /* 0x00000000003c0947 */ /* 0x000fea0003800000 */
[----:B------:R-:W2:Y:S01]  /*73f0*/  LDCU.64 UR6, c[0x0][0x348] ;  /* 0x00006900ff0677ac */ /* 0x000ea20008000a00 */
[----:B------:R-:W-:Y:S01]  /*7400*/  UIADD3 UR4, UPT, UPT, UR43, 0x200, URZ ;  /* 0x000002002b047890 */ /* 0x000fe2000fffe0ff */
[----:B------:R-:W-:Y:S01]  /*7410*/  UMOV UR51, UR36 ;  /* 0x0000002400337c82 */ /* 0x000fe20008000000 */
[----:B------:R-:W-:Y:S02]  /*7420*/  UIADD3 UR9, UPT, UPT, UR49, 0x40, URZ ;  /* 0x0000004031097890 */ /* 0x000fe4000fffe0ff */
[----:B------:R-:W-:Y:S02]  /*7430*/  UIADD3 UR8, UPT, UPT, UR43, 0xa00, URZ ;  /* 0x00000a002b087890 */ /* 0x000fe4000fffe0ff */
[----:B------:R-:W-:Y:S01]  /*7440*/  MOV R52, UR4 ;  /* 0x0000000400347c02 */ /* 0x000fe20008000f00 */
[----:B------:R-:W-:Y:S01]  /*7450*/  UMOV UR10, UR50 ;  /* 0x00000032000a7c82 */ /* 0x000fe20008000000 */
[----:B------:R-:W-:Y:S02]  /*7460*/  UMOV UR11, UR36 ;  /* 0x00000024000b7c82 */ /* 0x000fe40008000000 */
[----:B------:R-:W-:Y:S01]  /*7470*/  R2UR UR48, R52 ;  /* 0x00000000343072ca */ /* 0x000fe200000e0000 */
[----:B--2---:R-:W-:Y:S04]  /*7480*/  UIADD3 UR4, UP0, UPT, UR6, 0x680, URZ ;  /* 0x0000068006047890 */ /* 0x004fe8000ff1e0ff */
[----:B------:R-:W-:Y:S09]  /*7490*/  UIADD3.X UR5, UPT, UPT, URZ, UR7, URZ, UP0, !UPT ;  /* 0x00000007ff057290 */ /* 0x000ff200087fe4ff */
[----:B------:R2:W-:Y:S01]  /*74a0*/  UTMASTG.3D [UR48], [UR4] ;  /* 0x00000030040073b5 */ /* 0x0005e20008010000 */
[----:B------:R2:W-:Y:S01]  /*74b0*/  UTMASTG.3D [UR8], [UR4] ;  /* 0x00000008040073b5 */ /* 0x0005e20008010000 */
[----:B------:R0:W-:Y:S01]  /*74c0*/  UTMACMDFLUSH ;  /* 0x00000000000079b7 */ /* 0x0001e20000000000 */
[----:B--2---:R-:W-:Y:S04]  /*74d0*/  DEPBAR.LE SB0, 0x1 ;  /* 0x000080400000791a */ /* 0x004fe80000000000 */
.L_x_123:
[----:B------:R-:W-:Y:S05]  /*74e0*/  BSYNC.RECONVERGENT B0 ;  /* 0x0000000000007941 */ /* 0x000fea0003800200 */
.L_x_122:
[----:B------:R-:W-:Y:S01]  /*74f0*/  BAR.SYNC.DEFER_BLOCKING 0x1, 0x80 ;  /* 0x0042000000007b1d */ /* 0x000fe20000010000 */
[----:B------:R-:W-:Y:S01]  /*7500*/  ISETP.NE.AND P1, PT, R61, RZ, PT ;  /* 0x000000ff3d00720c */ /* 0x000fe20003f25270 */
[----:B------:R-:W-:Y:S01]  /*7510*/  UISETP.NE.AND UP0, UPT, UR52, URZ, UPT ;  /* 0x000000ff3400728c */ /* 0x000fe2000bf05270 */
[----:B------:R-:W-:Y:S11]  /*7520*/  LEA R2, R26, UR43, 0x3 ;  /* 0x0000002b1a027c11 */ /* 0x000ff6000f8e18ff */
[----:B------:R-:W-:Y:S01]  /*7530*/  @P1 SHF.L.U32 R3, R59, 0x1f, RZ ;  /* 0x0000001f3b031819 */ /* 0x000fe200000006ff */
[----:B------:R-:W-:Y:S06]  /*7540*/  BRA.U !UP0, `(.L_x_124) ;  /* 0x0000000108247547 */ /* 0x000fec000b800000 */
[----:B------:R-:W-:Y:S01]  /*7550*/  IMAD.U32 R4, RZ, RZ, UR46 ;  /* 0x0000002eff047e24 */ /* 0x000fe2000f8e00ff */
[----:B------:R-:W-:Y:S01]  /*7560*/  MOV R0, UR47 ;  /* 0x0000002f00007c02 */ /* 0x000fe20008000f00 */
[----:B------:R-:W-:Y:S03]  /*7570*/  UIADD3 UR4, UPT, UPT, UR46, 0x1, URZ ;  /* 0x000000012e047890 */ /* 0x000fe6000fffe0ff */
[----:B------:R-:W-:Y:S01]  /*7580*/  @P1 LEA R4, R4, UR43, 0x3 ;  /* 0x0000002b04041c11 */ /* 0x000fe2000f8e18ff */
[----:B------:R-:W-:Y:S04]  /*7590*/  UISETP.NE.AND UP0, UPT, UR4, 0x4, UPT ;  /* 0x000000040400788c */ /* 0x000fe8000bf05270 */
[----:B------:R-:W-:Y:S01]  /*75a0*/  @P1 VIADD R4, R4, 0x80 ;  /* 0x0000008004041836 */ /* 0x000fe20000000000 */
[----:B------:R-:W-:Y:S04]  /*75b0*/  USEL UR46, UR4, URZ, UP0 ;  /* 0x000000ff042e7287 */ /* 0x000fe80008000000 */
[----:B------:R-:W-:Y:S04]  /*75c0*/  @P1 PRMT R0, R0, 0x654, R4 ;  /* 0x0000065400001816 */ /* 0x000fe80000000004 */
[----:B------:R2:W-:Y:S04]  /*75d0*/  @P1 SYNCS.ARRIVE.TRANS64.RED.A1T0 RZ, [R0+URZ], RZ ;  /* 0x000000ff00ff19a7 */ /* 0x0005e800081004ff */
.L_x_124:
[----:B------:R-:W3:Y:S01]  /*75e0*/  @P1 SYNCS.PHASECHK.TRANS64.TRYWAIT P0, [R2+URZ+0x60], R3 ;  /* 0x00006003020015a7 */ /* 0x000ee200080011ff */
[----:B------:R-:W-:Y:S01]  /*75f0*/  BSSY B1, `(.L_x_125) ;  /* 0x0000012000017945 */ /* 0x000fe20003800000 */
[----:B---3--:R-:W-:Y:S03]  /*7600*/  @P1 SEL R63, RZ, 0x1, !P0 ;  /* 0x00000001ff3f1807 */ /* 0x008fe60004000000 */
[----:B------:R-:W-:Y:S05]  /*7610*/  @!P1 BRA `(.L_x_126) ;  /* 0x00000000003c9947 */ /* 0x000fea0003800000 */
[----:B------:R-:W-:Y:S01]  /*7620*/  ISETP.NE.AND P1, PT, R64, RZ, PT ;  /* 0x000000ff4000720c */ /* 0x000fe20003f25270 */
[----:B------:R-:W-:Y:S01]  /*7630*/  BSSY B0, `(.L_x_127) ;  /* 0x0000009000007945 */ /* 0x000fe20003800000 */
[----:B------:R-:W-:Y:S11]  /*7640*/  ISETP.NE.AND P0, PT, R63, RZ, PT ;  /* 0x000000ff3f00720c */ /* 0x000ff60003f05270 */
[----:B------:R-:W-:Y:S05]  /*7650*/  @P1 IMAD R4, R26, 0x1000, R56 ;  /* 0x000010001a041824 */ /* 0x000fea00078e0238 */
[----:B------:R-:W-:Y:S05]  /*7660*/  @P1 IADD3 R3, PT, PT, R4, UR43, RZ ;  /* 0x0000002b04031c10 */ /* 0x000fea000fffe0ff */
[----:B------:R-:W-:Y:S01]  /*7670*/  @P1 IMAD.IADD R3, R65, 0x1, R3 ;  /* 0x0000000141031824 */ /* 0x000fe200078e0203 */
[----:B------:R-:W-:Y:S06]  /*7680*/  @P0 BRA `(.L_x_128) ;  /* 0x00000000000c0947 */ /* 0x000fec0003800000 */
[----:B--2---:R-:W-:Y:S04]  /*7690*/  SHF.L.U32 R0, R59, 0x1f, RZ ;  /* 0x0000001f3b007819 */ /* 0x004fe800000006ff */
[----:B------:R-:W2:Y:S02]  /*76a0*/  SYNCS.PHASECHK.TRANS64.TRYWAIT P0, [R2+URZ+0x60], R0 ;  /* 0x00006000020075a7 */ /* 0x000ea400080011ff */
[----:B--2---:R-:W-:Y:S05]  /*76b0*/  @!P0 BRA `(.L_x_129) ;  /* 0x0000002800508947 */ /* 0x004fea0003800000 */
.L_x_128:
[----:B------:R-:W-:Y:S05]  /*76c0*/  BSYNC B0 ;  /* 0x0000000000007941 */ /* 0x000fea0003800000 */
.L_x_127:
[----:B------:R-:W-:Y:S02]  /*76d0*/  ISETP.NE.AND P0, PT, R64, RZ, PT ;  /* 0x000000ff4000720c */ /* 0x000fe40003f05270 */
[----:B------:R-:W-:Y:S11]  /*76e0*/  IADD3 R26, PT, PT, R26, 0x1, RZ ;  /* 0x000000011a1a7810 */ /* 0x000ff60007ffe0ff */
[----:B------:R3:W4:Y:S04]  /*76f0*/  @P0 LDS.128 R28, [R4+UR43+0x200] ;  /* 0x0002002b041c0984 */ /* 0x0007280008000c00 */
[----:B------:R3:W1:Y:S02]  /*7700*/  @P0 LDS.128 R36, [R3+0x200] ;  /* 0x0002000003240984 */ /* 0x0006640000000c00 */
.L_x_126:
[----:B------:R-:W-:Y:S05]  /*7710*/  BSYNC B1 ;  /* 0x0000000000017941 */ /* 0x000fea0003800000 */
.L_x_125:
[----:B--2---:R-:W-:Y:S05]  /*7720*/  VIADD R0, R25, 0x10 ;  /* 0x0000001019007836 */ /* 0x004fea0000000000 */
[----:B------:R-:W-:Y:S04]  /*7730*/  SHF.R.U32.HI R0, RZ, 0x15, R0 ;  /* 0x00000015ff007819 */ /* 0x000fe80000011600 */
[----:B------:R-:W-:Y:S11]  /*7740*/  LOP3.LUT P0, RZ, R0, 0x3, R47, 0x48, !PT ;  /* 0x0000000300ff7812 */ /* 0x000ff6000780482f */
[----:B------:R-:W-:Y:S02]  /*7750*/  @!UPT UIADD3 URZ, UPT, UPT, URZ, URZ, URZ ;  /* 0x000000fffffff290 */ /* 0x000fe4000fffe0ff */
[----:B------:R-:W-:Y:S05]  /*7760*/  @!P0 BRA `(.L_x_130) ;  /* 0x0000000000408947 */ /* 0x000fea0003800000 */
[----:B------:R-:W2:Y:S01]  /*7770*/  LDCU.64 UR8, c[0x4][0x70] ;  /* 0x01000e00ff0877ac */ /* 0x000ea20008000a00 */
[----:B---3--:R-:W-:Y:S01]  /*7780*/  MOV R3, 0x0 ;  /* 0x0000000000037802 */ /* 0x008fe20000000f00 */
[----:B------:R-:W-:Y:S02]  /*7790*/  HFMA2 R12, -RZ, RZ, 0, 5.9604644775390625e-08 ;  /* 0x00000001ff0c7431 */ /* 0x000fe400000001ff */
[----:B-1----:R-:W-:Y:S02]  /*77a0*/  IMAD.MOV.U32 R8, RZ, RZ, 0x192 ;  /* 0x00000192ff087424 */ /* 0x002fe400078e00ff */
[----:B------:R-:W-:Y:S01]  /*77b0*/  IMAD.MOV.U32 R13, RZ, RZ, RZ ;  /* 0x000000ffff0d7224 */ /* 0x000fe200078e00ff */
[----:B------:R-:W1:Y:S01]  /*77c0*/  LDCU.64 UR6, c[0x4][0x78] ;  /* 0x01000f00ff0677ac */ /* 0x000e620008000a00 */
[----:B------:R-:W3:Y:S01]  /*77d0*/  LDC.64 R2, c[0x4][R3] ;  /* 0x0100000003027b82 */ /* 0x000ee20000000a00 */
[----:B------:R-:W5:Y:S01]  /*77e0*/  LDCU.64 UR4, c[0x4][0x10] ;  /* 0x01000200ff0477ac */ /* 0x000f620008000a00 */
[----:B--2---:R-:W-:Y:S01]  /*77f0*/  MOV R5, UR9 ;  /* 0x0000000900057c02 */ /* 0x004fe20008000f00 */
[----:B------:R-:W-:Y:S01]  /*7800*/  IMAD.U32 R4, RZ, RZ, UR8 ;  /* 0x00000008ff047e24 */ /* 0x000fe2000f8e00ff */
[----:B-1----:R-:W-:Y:S01]  /*7810*/  MOV R7, UR7 ;  /* 0x0000000700077c02 */ /* 0x002fe20008000f00 */
[----:B------:R-:W-:Y:S01]  /*7820*/  IMAD.U32 R6, RZ, RZ, UR6 ;  /* 0x00000006ff067e24 */ /* 0x000fe2000f8e00ff */
[----:B-----5:R-:W-:Y:S01]  /*7830*/  MOV R11, UR5 ;  /* 0x00000005000b7c02 */ /* 0x020fe20008000f00 */
[----:B------:R-:W-:Y:S02]  /*7840*/  IMAD.U32 R10, RZ, RZ, UR4 ;  /* 0x00000004ff0a7e24 */ /* 0x000fe4000f8e00ff */
[----:B------:R-:W-:Y:S07]  /*7850*/  LEPC R20, `(.L_x_130) ;  /* 0x000000001014794e */ /* 0x000fee0000000000 */
[----:B---34-:R-:W-:Y:S05]  /*7860*/  CALL.ABS.NOINC R2 ;  /* 0x0000000002007343 */ /* 0x018fea0003c00000 */
.L_x_130:
[----:B---34-:R-:W-:Y:S01]  /*7870*/  SHF.L.U32 R3, R28, 0x10, RZ ;  /* 0x000000101c037819 */ /* 0x018fe200000006ff */
[----:B------:R-:W-:Y:S05]  /*7880*/  WARPSYNC.ALL ;  /* 0x0000000000007948 */ /* 0x000fea0003800000 */
[----:B------:R-:W-:Y:S01]  /*7890*/  R2UR UR4, R25 ;  /* 0x00000000190472ca */ /* 0x000fe200000e0000 */
[----:B------:R-:W-:Y:S01]  /*78a0*/  BSSY.RECONVERGENT B0, `(.L_x_131) ;  /* 0x000005b000007945 */ /* 0x000fe20003800200 */
[----:B------:R-:W-:Y:S02]  /*78b0*/  SHF.L.U32 R20, R30, 0x10, RZ ;  /* 0x000000101e147819 */ /* 0x000fe400000006ff */
[----:B------:R-:W-:Y:S02]  /*78c0*/  ISETP.NE.AND P6, PT, R61, RZ, PT ;  /* 0x000000ff3d00720c */ /* 0x000fe40003fc5270 */
[----:B------:R-:W-:Y:S07]  /*78d0*/  ISETP.NE.AND P0, PT, R60, RZ, PT ;  /* 0x000000ff3c00720c */ /* 0x000fee0003f05270 */
[----:B-1----:R-:W1:Y:S02]  /*78e0*/  LDTM.x16 R4, tmem[UR4+0x10] ;  /* 0x00001004000479ee */ /* 0x002e640008240000 */
[----:B-1----:R-:W-:Y:S01]  /*78f0*/  FMUL R0, R24, R4 ;  /* 0x0000000418007220 */ /* 0x002fe20000400000 */
[----:B------:R-:W-:Y:S01]  /*7900*/  LOP3.LUT R4, R28, 0xffff0000, RZ, 0xc0, !PT ;  /* 0xffff00001c047812 */ /* 0x000fe200078ec0ff */
[C---:B------:R-:W-:Y:S01]  /*7910*/  FMUL R2, R24.reuse, R5 ;  /* 0x0000000518027220 */ /* 0x040fe20000400000 */
[----:B------:R-:W-:Y:S01]  /*7920*/  SHF.L.U32 R5, R29, 0x10, RZ ;  /* 0x000000101d057819 */ /* 0x000fe200000006ff */
[----:B------:R-:W-:Y:S01]  /*7930*/  FFMA R0, R27, R3, R0 ;  /* 0x000000031b007223 */ /* 0x000fe20000000000 */
[C---:B------:R-:W-:Y:S01]  /*7940*/  FMUL R3, R24.reuse, R6 ;  /* 0x0000000618037220 */ /* 0x040fe20000400000 */
[----:B------:R-:W-:Y:S01]  /*7950*/  LOP3.LUT R6, R29, 0xffff0000, RZ, 0xc0, !PT ;  /* 0xffff00001d067812 */ /* 0x000fe200078ec0ff */
[C---:B------:R-:W-:Y:S01]  /*7960*/  FFMA R2, R27.reuse, R4, R2 ;  /* 0x000000041b027223 */ /* 0x040fe20000000002 */
[C---:B------:R-:W-:Y:S01]  /*7970*/  FMUL R7, R24.reuse, R7 ;  /* 0x0000000718077220 */ /* 0x040fe20000400000 */
[C---:B------:R-:W-:Y:S01]  /*7980*/  FFMA R3, R27.reuse, R5, R3 ;  /* 0x000000051b037223 */ /* 0x040fe20000000003 */
[C---:B------:R-:W-:Y:S01]  /*7990*/  FMUL R4, R24.reuse, R8 ;  /* 0x0000000818047220 */ /* 0x040fe20000400000 */
[----:B------:R-:W-:Y:S01]  /*79a0*/  FMUL R5, R24, R9 ;  /* 0x0000000918057220 */ /* 0x000fe20000400000 */
[----:B------:R-:W-:Y:S01]  /*79b0*/  F2FP.BF16.F32.PACK_AB R32, R2, R0 ;  /* 0x000000000220723e */ /* 0x000fe200000010ff */
[C---:B------:R-:W-:Y:S01]  /*79c0*/  FFMA R7, R27.reuse, R6, R7 ;  /* 0x000000061b077223 */ /* 0x040fe20000000007 */
[----:B------:R-:W-:Y:S01]  /*79d0*/  LOP3.LUT R0, R30, 0xffff0000, RZ, 0xc0, !PT ;  /* 0xffff00001e007812 */ /* 0x000fe200078ec0ff */
[----:B------:R-:W-:Y:S01]  /*79e0*/  FFMA R4, R27, R20, R4 ;  /* 0x000000141b047223 */ /* 0x000fe20000000004 */
[----:B------:R-:W-:Y:S01]  /*79f0*/  SHF.L.U32 R2, R31, 0x10, RZ ;  /* 0x000000101f027819 */ /* 0x000fe200000006ff */
[----:B------:R-:W-:Y:S01]  /*7a00*/  FMUL R6, R24, R10 ;  /* 0x0000000a18067220 */ /* 0x000fe20000400000 */
[----:B------:R-:W-:Y:S01]  /*7a10*/  F2FP.BF16.F32.PACK_AB R33, R7, R3 ;  /* 0x000000030721723e */ /* 0x000fe200000010ff */
[----:B------:R-:W-:Y:S01]  /*7a20*/  FFMA R5, R27, R0, R5 ;  /* 0x000000001b057223 */ /* 0x000fe20000000005 */
[----:B------:R-:W-:Y:S01]  /*7a30*/  LOP3.LUT R3, R31, 0xffff0000, RZ, 0xc0, !PT ;  /* 0xffff00001f037812 */ /* 0x000fe200078ec0ff */
[----:B------:R-:W-:Y:S01]  /*7a40*/  FFMA R6, R27, R2, R6 ;  /* 0x000000021b067223 */ /* 0x000fe20000000006 */
[----:B------:R-:W-:Y:S01]  /*7a50*/  SHF.L.U32 R7, R36, 0x10, RZ ;  /* 0x0000001024077819 */ /* 0x000fe200000006ff */
[----:B------:R-:W-:Y:S01]  /*7a60*/  FMUL R11, R24, R11 ;  /* 0x0000000b180b7220 */ /* 0x000fe20000400000 */
[----:B------:R-:W-:Y:S01]  /*7a70*/  LOP3.LUT R0, R36, 0xffff0000, RZ, 0xc0, !PT ;  /* 0xffff000024007812 */ /* 0x000fe200078ec0ff */
[C---:B------:R-:W-:Y:S01]  /*7a80*/  FMUL R8, R24.reuse, R12 ;  /* 0x0000000c18087220 */ /* 0x040fe20000400000 */
[----:B------:R-:W-:Y:S01]  /*7a90*/  SHF.L.U32 R2, R37, 0x10, RZ ;  /* 0x0000001025027819 */ /* 0x000fe200000006ff */
[C---:B------:R-:W-:Y:S01]  /*7aa0*/  FMUL R9, R24.reuse, R13 ;  /* 0x0000000d18097220 */ /* 0x040fe20000400000 */
[----:B------:R-:W-:Y:S01]  /*7ab0*/  F2FP.BF16.F32.PACK_AB R34, R5, R4 ;  /* 0x000000040522723e */ /* 0x000fe200000010ff */
[----:B------:R-:W-:Y:S01]  /*7ac0*/  FFMA R11, R27, R3, R11 ;  /* 0x000000031b0b7223 */ /* 0x000fe2000000000b */
[----:B------:R-:W-:Y:S01]  /*7ad0*/  SHF.L.U32 R3, R39, 0x10, RZ ;  /* 0x0000001027037819 */ /* 0x000fe200000006ff */
[----:B------:R-:W-:Y:S01]  /*7ae0*/  FFMA R8, R27, R7, R8 ;  /* 0x000000071b087223 */ /* 0x000fe20000000008 */
[----:B------:R-:W-:Y:S01]  /*7af0*/  LOP3.LUT R4, R39, 0xffff0000, RZ, 0xc0, !PT ;  /* 0xffff000027047812 */ /* 0x000fe200078ec0ff */
[----:B------:R-:W-:Y:S01]  /*7b00*/  FFMA R9, R27, R0, R9 ;  /* 0x000000001b097223 */ /* 0x000fe20000000009 */
[----:B------:R-:W-:Y:S01]  /*7b10*/  LOP3.LUT R0, R37, 0xffff0000, RZ, 0xc0, !PT ;  /* 0xffff000025007812 */ /* 0x000fe200078ec0ff */
[C---:B------:R-:W-:Y:S01]  /*7b20*/  FMUL R10, R24.reuse, R14 ;  /* 0x0000000e180a7220 */ /* 0x040fe20000400000 */
[C---:B------:R-:W-:Y:S01]  /*7b30*/  FMUL R15, R24.reuse, R15 ;  /* 0x0000000f180f7220 */ /* 0x040fe20000400000 */
[C---:B------:R-:W-:Y:S01]  /*7b40*/  FMUL R12, R24.reuse, R16 ;  /* 0x00000010180c7220 */ /* 0x040fe20000400000 */
[----:B------:R-:W-:Y:S01]  /*7b50*/  FMUL R13, R24, R17 ;  /* 0x00000011180d7220 */ /* 0x000fe20000400000 */
[C---:B------:R-:W-:Y:S01]  /*7b60*/  FFMA R10, R27.reuse, R2, R10 ;  /* 0x000000021b0a7223 */ /* 0x040fe2000000000a */
[----:B------:R-:W-:Y:S01]  /*7b70*/  FFMA R15, R27, R0, R15 ;  /* 0x000000001b0f7223 */ /* 0x000fe2000000000f */
[----:B------:R-:W-:Y:S01]  /*7b80*/  SHF.L.U32 R2, R38, 0x10, RZ ;  /* 0x0000001026027819 */ /* 0x000fe200000006ff */
[----:B------:R-:W-:Y:S01]  /*7b90*/  FMUL R14, R24, R18 ;  /* 0x00000012180e7220 */ /* 0x000fe20000400000 */
[----:B------:R-:W-:Y:S01]  /*7ba0*/  LOP3.LUT R0, R38, 0xffff0000, RZ, 0xc0, !PT ;  /* 0xffff000026007812 */ /* 0x000fe200078ec0ff */
[----:B------:R-:W-:Y:S01]  /*7bb0*/  FMUL R19, R24, R19 ;  /* 0x0000001318137220 */ /* 0x000fe20000400000 */
[----:B------:R-:W-:Y:S01]  /*7bc0*/  F2FP.BF16.F32.PACK_AB R35, R11, R6 ;  /* 0x000000060b23723e */ /* 0x000fe200000010ff */
[----:B------:R-:W-:Y:S01]  /*7bd0*/  FFMA R12, R27, R2, R12 ;  /* 0x000000021b0c7223 */ /* 0x000fe2000000000c */
[----:B------:R-:W-:Y:S01]  /*7be0*/  F2FP.BF16.F32.PACK_AB R8, R9, R8 ;  /* 0x000000080908723e */ /* 0x000fe200000010ff */
[C---:B------:R-:W-:Y:S01]  /*7bf0*/  FFMA R13, R27.reuse, R0, R13 ;  /* 0x000000001b0d7223 */ /* 0x040fe2000000000d */
[C---:B------:R-:W-:Y:S01]  /*7c00*/  FFMA R14, R27.reuse, R3, R14 ;  /* 0x000000031b0e7223 */ /* 0x040fe2000000000e */
[----:B------:R1:W-:Y:S01]  /*7c10*/  STS.128 [R56+UR43+0x1200], R32 ;  /* 0x0012002038007988 */ /* 0x0003e20008000c2b */
[----:B------:R-:W-:Y:S01]  /*7c20*/  FFMA R19, R27, R4, R19 ;  /* 0x000000041b137223 */ /* 0x000fe20000000013 */
[----:B------:R-:W-:Y:S02]  /*7c30*/  F2FP.BF16.F32.PACK_AB R9, R15, R10 ;  /* 0x0000000a0f09723e */ /* 0x000fe400000010ff */
[----:B------:R-:W-:Y:S02]  /*7c40*/  F2FP.BF16.F32.PACK_AB R10, R13, R12 ;  /* 0x0000000c0d0a723e */ /* 0x000fe400000010ff */
[----:B------:R-:W-:Y:S02]  /*7c50*/  F2FP.BF16.F32.PACK_AB R11, R19, R14 ;  /* 0x0000000e130b723e */ /* 0x000fe400000010ff */
[----:B------:R-:W-:Y:S02]  /*7c60*/  MOV R2, UR46 ;  /* 0x0000002e00027c02 */ /* 0x000fe40008000f00 */
[----:B------:R-:W-:Y:S01]  /*7c70*/  MOV R0, UR47 ;  /* 0x0000002f00007c02 */ /* 0x000fe20008000f00 */
[----:B------:R1:W-:Y:S01]  /*7c80*/  STS.128 [R62+0x1200], R8 ;  /* 0x001200083e007388 */ /* 0x0003e20000000c00 */
[----:B------:R-:W-:Y:S02]  /*7c90*/  @P6 LEA R2, R2, UR43, 0x3 ;  /* 0x0000002b02026c11 */ /* 0x000fe4000f8e18ff */
[----:B------:R-:W-:Y:S02]  /*7ca0*/  @P6 SHF.L.U32 R3, R59, 0x1f, RZ ;  /* 0x0000001f3b036819 */ /* 0x000fe400000006ff */
[----:B------:R-:W-:Y:S01]  /*7cb0*/  @P6 IADD3 R2, PT, PT, R2, 0x80, RZ ;  /* 0x0000008002026810 */ /* 0x000fe20007ffe0ff */
[----:B------:R-:W-:Y:S01]  /*7cc0*/  @!PT LDS RZ, [RZ] ;  /* 0x00000000fffff984 */ /* 0x000fe20000000800 */
[----:B------:R-:W-:Y:S01]  /*7cd0*/  @!PT LDS RZ, [RZ] ;  /* 0x00000000fffff984 */ /* 0x000fe20000000800 */
[----:B------:R-:W-:Y:S01]  /*7ce0*/  @!PT LDS RZ, [RZ] ;  /* 0x00000000fffff984 */ /* 0x000fe20000000800 */
[----:B------:R-:W-:Y:S01]  /*7cf0*/  @!PT LDS RZ, [RZ] ;  /* 0x00000000fffff984 */ /* 0x000fe20000000800 */
[----:B------:R2:W-:Y:S06]  /*7d00*/  MEMBAR.ALL.CTA ;  /* 0x0000000000007992 */ /* 0x0005ec0000008000 */
[----:B--2---:R-:W2:Y:S01]  /*7d10*/  FENCE.VIEW.ASYNC.S ;  /* 0x00000000000073c6 */ /* 0x004ea20000000000 */
[----:B------:R-:W-:Y:S02]  /*7d20*/  @P6 PRMT R0, R0, 0x654, R2 ;  /* 0x0000065400006816 */ /* 0x000fe40000000002 */
[----:B------:R-:W-:Y:S01]  /*7d30*/  LEA R2, R26, UR43, 0x3 ;  /* 0x0000002b1a027c11 */ /* 0x000fe2000f8e18ff */
[----:B--2---:R-:W-:Y:S06]  /*7d40*/  BAR.SYNC.DEFER_BLOCKING 0x1, 0x80 ;  /* 0x0042000000007b1d */ /* 0x004fec0000010000 */
[----:B------:R-:W-:Y:S05]  /*7d50*/  @P0 BRA `(.L_x_132) ;  /* 0x00000000003c0947 */ /* 0x000fea0003800000 */
[----:B------:R-:W2:Y:S01]  /*7d60*/  LDCU.64 UR6, c[0x0][0x348] ;  /* 0x00006900ff0677ac */ /* 0x000ea20008000a00 */
[----:B------:R-:W-:Y:S02]  /*7d70*/  UIADD3 UR13, UPT, UPT, UR49, 0x10, URZ ;  /* 0x00000010310d7890 */ /* 0x000fe4000fffe0ff */
[----:B------:R-:W-:Y:S01]  /*7d80*/  UIADD3 UR12, UPT, UPT, UR43, 0x1200, URZ ;  /* 0x000012002b0c7890 */ /* 0x000fe2000fffe0ff */
[----:B------:R-:W-:Y:S01]  /*7d90*/  UMOV UR14, UR50 ;  /* 0x00000032000e7c82 */ /* 0x000fe20008000000 */
[----:B------:R-:W-:Y:S01]  /*7da0*/  UMOV UR15, UR36 ;  /* 0x00000024000f7c82 */ /* 0x000fe20008000000 */
[----:B------:R-:W-:Y:S02]  /*7db0*/  UIADD3 UR9, UPT, UPT, UR49, 0x50, URZ ;  /* 0x0000005031097890 */ /* 0x000fe4000fffe0ff */
[----:B------:R-:W-:Y:S01]  /*7dc0*/  UIADD3 UR8, UPT, UPT, UR43, 0x1a00, URZ ;  /* 0x00001a002b087890 */ /* 0x000fe2000fffe0ff */
[----:B------:R-:W-:Y:S01]  /*7dd0*/  UMOV UR10, UR50 ;  /* 0x00000032000a7c82 */ /* 0x000fe20008000000 */
[----:B------:R-:W-:Y:S01]  /*7de0*/  UMOV UR11, UR36 ;  /* 0x00000024000b7c82 */ /* 0x000fe20008000000 */
[----:B--2---:R-:W-:Y:S04]  /*7df0*/  UIADD3 UR4, UP0, UPT, UR6, 0x680, URZ ;  /* 0x0000068006047890 */ /* 0x004fe8000ff1e0ff */
[----:B------:R-:W-:Y:S09]  /*7e00*/  UIADD3.X UR5, UPT, UPT, URZ, UR7, URZ, UP0, !UPT ;  /* 0x00000007ff057290 */ /* 0x000ff200087fe4ff */
[----:B------:R2:W-:Y:S01]  /*7e10*/  UTMASTG.3D [UR12], [UR4] ;  /* 0x0000000c040073b5 */ /* 0x0005e20008010000 */
[----:B------:R2:W-:Y:S01]  /*7e20*/  UTMASTG.3D [UR8], [UR4] ;  /* 0x00000008040073b5 */ /* 0x0005e20008010000 */
[----:B------:R0:W-:Y:S01]  /*7e30*/  UTMACMDFLUSH ;  /* 0x00000000000079b7 */ /* 0x0001e20000000000 */
[----:B--2---:R-:W-:Y:S04]  /*7e40*/  DEPBAR.LE SB0, 0x1 ;  /* 0x000080400000791a */ /* 0x004fe80000000000 */
.L_x_132:
[----:B------:R-:W-:Y:S05]  /*7e50*/  BSYNC.RECONVERGENT B0 ;  /* 0x0000000000007941 */ /* 0x000fea0003800200 */
.L_x_131:
[----:B------:R-:W-:Y:S01]  /*7e60*/  BAR.SYNC.DEFER_BLOCKING 0x1, 0x80 ;  /* 0x0042000000007b1d */ /* 0x000fe20000010000 */
[----:B------:R-:W-:Y:S04]  /*7e70*/  UIADD3 UR4, UPT, UPT, UR46, 0x1, URZ ;  /* 0x000000012e047890 */ /* 0x000fe8000fffe0ff */
[----:B------:R-:W-:Y:S04]  /*7e80*/  UISETP.NE.AND UP0, UPT, UR4, 0x4, UPT ;  /* 0x000000040400788c */ /* 0x000fe8000bf05270 */
[----:B------:R-:W-:Y:S01]  /*7e90*/  USEL UR44, UR4, URZ, UP0 ;  /* 0x000000ff042c7287 */ /* 0x000fe20008000000 */
[----:B------:R2:W-:Y:S01]  /*7ea0*/  @P6 SYNCS.ARRIVE.TRANS64.RED.A1T0 RZ, [R0+URZ], RZ ;  /* 0x000000ff00ff69a7 */ /* 0x0005e200081004ff */
[----:B------:R-:W-:Y:S01]  /*7eb0*/  BSSY B1, `(.L_x_133) ;  /* 0x0000013000017945 */ /* 0x000fe20003800000 */
[----:B------:R-:W3:Y:S02]  /*7ec0*/  @P6 SYNCS.PHASECHK.TRANS64.TRYWAIT P0, [R2+URZ+0x60], R3 ;  /* 0x00006003020065a7 */ /* 0x000ee400080011ff */
[----:B---3--:R-:W-:Y:S01]  /*7ed0*/  @P6 SEL R63, RZ, 0x1, !P0 ;  /* 0x00000001ff3f6807 */ /* 0x008fe20004000000 */
[----:B--2---:R-:W-:Y:S06]  /*7ee0*/  @!P6 BRA `(.L_x_134) ;  /* 0x00000000003ce947 */ /* 0x004fec0003800000 */
[----:B------:R-:W-:Y:S01]  /*7ef0*/  ISETP.NE.AND P1, PT, R64, RZ, PT ;  /* 0x000000ff4000720c */ /* 0x000fe20003f25270 */
[----:B------:R-:W-:Y:S01]  /*7f00*/  BSSY B0, `(.L_x_135) ;  /* 0x0000009000007945 */ /* 0x000fe20003800000 */
[----:B------:R-:W-:Y:S11]  /*7f10*/  ISETP.NE.AND P0, PT, R63, RZ, PT ;  /* 0x000000ff3f00720c */ /* 0x000ff60003f05270 */
[----:B------:R-:W-:Y:S05]  /*7f20*/  @P1 IMAD R3, R26, 0x1000, R56 ;  /* 0x000010001a031824 */ /* 0x000fea00078e0238 */
[----:B------:R-:W-:Y:S05]  /*7f30*/  @P1 IADD3 R0, PT, PT, R3, UR43, RZ ;  /* 0x0000002b03001c10 */ /* 0x000fea000fffe0ff */
[----:B------:R-:W-:Y:S01]  /*7f40*/  @P1 IMAD.IADD R0, R65, 0x1, R0 ;  /* 0x0000000141001824 */ /* 0x000fe200078e0200 */
[----:B------:R-:W-:Y:S06]  /*7f50*/  @P0 BRA `(.L_x_136) ;  /* 0x00000000000c0947 */ /* 0x000fec0003800000 */
[----:B------:R-:W-:Y:S04]  /*7f60*/  SHF.L.U32 R4, R59, 0x1f, RZ ;  /* 0x0000001f3b047819 */ /* 0x000fe800000006ff */
[----:B------:R-:W2:Y:S02]  /*7f70*/  SYNCS.PHASECHK.TRANS64.TRYWAIT P0, [R2+URZ+0x60], R4 ;  /* 0x00006004020075a7 */ /* 0x000ea400080011ff */
[----:B--2---:R-:W-:Y:S05]  /*7f80*/  @!P0 BRA `(.L_x_137) ;  /* 0x0000002000308947 */ /* 0x004fea0003800000 */
.L_x_136:
[----:B------:R-:W-:Y:S05]  /*7f90*/  BSYNC B0 ;  /* 0x0000000000007941 */ /* 0x000fea0003800000 */
.L_x_135:
[----:B------:R-:W-:Y:S02]  /*7fa0*/  ISETP.NE.AND P0, PT, R64, RZ, PT ;  /* 0x000000ff4000720c */ /* 0x000fe40003f05270 */
[----:B------:R-:W-:Y:S11]  /*7fb0*/  IADD3 R26, PT, PT, R26, 0x1, RZ ;  /* 0x000000011a1a7810 */ /* 0x000ff60007ffe0ff */
[----:B------:R3:W4:Y:S04]  /*7fc0*/  @P0 LDS.128 R28, [R3+UR43+0x200] ;  /* 0x0002002b031c0984 */ /* 0x0007280008000c00 */
[----:B------:R3:W1:Y:S02]  /*7fd0*/  @P0 LDS.128 R36, [R0+0x200] ;  /* 0x0002000000240984 */ /* 0x0006640000000c00 */
.L_x_134:
[----:B------:R-:W-:Y:S05]  /*7fe0*/  BSYNC B1 ;  /* 0x0000000000017941 */ /* 0x000fea0003800000 */
.L_x_133:
[----:B---3--:R-:W-:Y:S05]  /*7ff0*/  VIADD R0, R25, 0x20 ;  /* 0x0000002019007836 */ /* 0x008fea0000000000 */
[----:B------:R-:W-:Y:S04]  /*8000*/  SHF.R.U32.HI R0, RZ, 0x15, R0 ;  /* 0x00000015ff007819 */ /* 0x000fe80000011600 */
[----:B------:R-:W-:Y:S11]  /*8010*/  LOP3.LUT P0, RZ, R0, 0x3, R47, 0x48, !PT ;  /* 0x0000000300ff7812 */ /* 0x000ff6000780482f */
[----:B------:R-:W-:Y:S02]  /*8020*/  @!UPT UIADD3 URZ, UPT, UPT, URZ, URZ, URZ ;  /* 0x000000fffffff290 */ /* 0x000fe4000fffe0ff */
[----:B------:R-:W-:Y:S05]  /*8030*/  @!P0 BRA `(.L_x_138) ;  /* 0x0000000000408947 */ /* 0x000fea0003800000 */
[----:B------:R-:W3:Y:S01]  /*8040*/  LDCU.64 UR8, c[0x4][0x70] ;  /* 0x01000e00ff0877ac */ /* 0x000ee20008000a00 */
[----:B------:R-:W-:Y:S01]  /*8050*/  MOV R3, 0x0 ;  /* 0x0000000000037802 */ /* 0x000fe20000000f00 */
[----:B------:R-:W-:Y:S02]  /*8060*/  HFMA2 R12, -RZ, RZ, 0, 5.9604644775390625e-08 ;  /* 0x00000001ff0c7431 */ /* 0x000fe400000001ff */
[----:B-1----:R-:W-:Y:S02]  /*8070*/  IMAD.MOV.U32 R8, RZ, RZ, 0x192 ;  /* 0x00000192ff087424 */ /* 0x002fe400078e00ff */
[----:B------:R-:W-:Y:S01]  /*8080*/  IMAD.MOV.U32 R13, RZ, RZ, RZ ;  /* 0x000000ffff0d7224 */ /* 0x000fe200078e00ff */
[----:B------:R-:W1:Y:S01]  /*8090*/  LDCU.64 UR6, c[0x4][0x78] ;  /* 0x01000f00ff0677ac */ /* 0x000e620008000a00 */
[----:B--2---:R-:W2:Y:S01]  /*80a0*/  LDC.64 R2, c[0x4][R3] ;  /* 0x0100000003027b82 */ /* 0x004ea20000000a00 */
[----:B------:R-:W5:Y:S01]  /*80b0*/  LDCU.64 UR4, c[0x4][0x10] ;  /* 0x01000200ff0477ac */ /* 0x000f620008000a00 */
[----:B---3--:R-:W-:Y:S01]  /*80c0*/  MOV R5, UR9 ;  /* 0x0000000900057c02 */ /* 0x008fe20008000f00 */
[----:B------:R-:W-:Y:S01]  /*80d0*/  IMAD.U32 R4, RZ, RZ, UR8 ;  /* 0x00000008ff047e24 */ /* 0x000fe2000f8e00ff */
[----:B-1----:R-:W-:Y:S01]  /*80e0*/  MOV R7, UR7 ;  /* 0x0000000700077c02 */ /* 0x002fe20008000f00 */
[----:B------:R-:W-:Y:S01]  /*80f0*/  IMAD.U32 R6, RZ, RZ, UR6 ;  /* 0x00000006ff067e24 */ /* 0x000fe2000f8e00ff */
[----:B-----5:R-:W-:Y:S01]  /*8100*/  MOV R11, UR5 ;  /* 0x00000005000b7c02 */ /* 0x020fe20008000f00 */
[----:B------:R-:W-:Y:S02]  /*8110*/  IMAD.U32 R10, RZ, RZ, UR4 ;  /* 0x00000004ff0a7e24 */ /* 0x000fe4000f8e00ff */
[----:B------:R-:W-:Y:S07]  /*8120*/  LEPC R20, `(.L_x_138) ;  /* 0x000000001014794e */ /* 0x000fee0000000000 */
[----:B--2-4-:R-:W-:Y:S05]  /*8130*/  CALL.ABS.NOINC R2 ;  /* 0x0000000002007343 */ /* 0x014fea0003c00000 */
.L_x_138:
[----:B----4-:R-:W-:Y:S01]  /*8140*/  SHF.L.U32 R3, R28, 0x10, RZ ;  /* 0x000000101c037819 */ /* 0x010fe200000006ff */
[----:B------:R-:W-:Y:S05]  /*8150*/  WARPSYNC.ALL ;  /* 0x0000000000007948 */ /* 0x000fea0003800000 */
[----:B------:R-:W-:Y:S01]  /*8160*/  R2UR UR4, R25 ;  /* 0x00000000190472ca */ /* 0x000fe200000e0000 */
[----:B------:R-:W-:Y:S01]  /*8170*/  BSSY.RECONVERGENT B0, `(.L_x_139) ;  /* 0x000005b000007945 */ /* 0x000fe20003800200 */
[----:B------:R-:W-:Y:S02]  /*8180*/  SHF.L.U32 R20, R30, 0x10, RZ ;  /* 0x000000101e147819 */ /* 0x000fe400000006ff */
[----:B------:R-:W-:Y:S02]  /*8190*/  ISETP.NE.AND P6, PT, R61, RZ, PT ;  /* 0x000000ff3d00720c */ /* 0x000fe40003fc5270 */
[----:B------:R-:W-:Y:S07]  /*81a0*/  ISETP.NE.AND P0, PT, R60, RZ, PT ;  /* 0x000000ff3c00720c */ /* 0x000fee0003f05270 */
[----:B-12---:R-:W1:Y:S02]  /*81b0*/  LDTM.x16 R4, tmem[UR4+0x20] ;  /* 0x00002004000479ee */ /* 0x006e640008240000 */
        /* <DEDUP_REMOVED lines=59> */
[----:B------:R-:W-:Y:S02]  /*8570*/  LEA R3, R26, UR43, 0x3 ;  /* 0x0000002b1a037c11 */ /* 0x000fe4000f8e18ff */
        /* <DEDUP_REMOVED lines=8> */
[----:B------:R-:W-:Y:S01]  /*8600*/  @P6 SHF.L.U32 R2, R59, 0x1f, RZ ;  /* 0x0000001f3b026819 */ /* 0x000fe200000006ff */
        /* <DEDUP_REMOVED lines=17> */
.L_x_140:
[----:B------:R-:W-:Y:S05]  /*8720*/  BSYNC.RECONVERGENT B0 ;  /* 0x0000000000007941 */ /* 0x000fea0003800200 */
.L_x_139:
        /* <DEDUP_REMOVED lines=19> */
.L_x_144:
[----:B------:R-:W-:Y:S05]  /*8860*/  BSYNC B0 ;  /* 0x0000000000007941 */ /* 0x000fea0003800000 */
.L_x_143:
[----:B------:R-:W-:Y:S11]  /*8870*/  ISETP.NE.AND P0, PT, R64, RZ, PT ;  /* 0x000000ff4000720c */ /* 0x000ff60003f05270 */
[----:B------:R-:W-:Y:S02]  /*8880*/  @!UPT UIADD3 URZ, UPT, UPT, URZ, URZ, URZ ;  /* 0x000000fffffff290 */ /* 0x000fe4000fffe0ff */
[----:B------:R3:W4:Y:S04]  /*8890*/  @P0 LDS.128 R28, [R26+UR43+0x200] ;  /* 0x0002002b1a1c0984 */ /* 0x0007280008000c00 */
[----:B------:R3:W1:Y:S02]  /*88a0*/  @P0 LDS.128 R36, [R65+0x200] ;  /* 0x0002000041240984 */ /* 0x0006640000000c00 */
.L_x_142:
[----:B------:R-:W-:Y:S05]  /*88b0*/  BSYNC B1 ;  /* 0x0000000000017941 */ /* 0x000fea0003800000 */
.L_x_141:
[----:B--2---:R-:W-:Y:S05]  /*88c0*/  VIADD R0, R25, 0x30 ;  /* 0x0000003019007836 */ /* 0x004fea0000000000 */
[----:B------:R-:W-:Y:S04]  /*88d0*/  SHF.R.U32.HI R0, RZ, 0x15, R0 ;  /* 0x00000015ff007819 */ /* 0x000fe80000011600 */
[----:B------:R-:W-:Y:S11]  /*88e0*/  LOP3.LUT P0, RZ, R0, 0x3, R47, 0x48, !PT ;  /* 0x0000000300ff7812 */ /* 0x000ff6000780482f */
[----:B------:R-:W-:Y:S02]  /*88f0*/  @!UPT UIADD3 URZ, UPT, UPT, URZ, URZ, URZ ;  /* 0x000000fffffff290 */ /* 0x000fe4000fffe0ff */
[----:B------:R-:W-:Y:S05]  /*8900*/  @!P0 BRA `(.L_x_146) ;  /* 0x0000000000408947 */ /* 0x000fea0003800000 */
[----:B------:R-:W2:Y:S01]  /*8910*/  LDCU.64 UR8, c[0x4][0x70] ;  /* 0x01000e00ff0877ac */ /* 0x000ea20008000a00 */
[----:B------:R-:W-:Y:S01]  /*8920*/  MOV R3, 0x0 ;  /* 0x0000000000037802 */ /* 0x000fe20000000f00 */
        /* <DEDUP_REMOVED lines=14> */
.L_x_146:
[----:B------:R-:W-:Y:S01]  /*8a10*/  ISETP.NE.AND P0, PT, R60, RZ, PT ;  /* 0x000000ff3c00720c */ /* 0x000fe20003f05270 */
[----:B------:R-:W-:Y:S05]  /*8a20*/  WARPSYNC.ALL ;  /* 0x0000000000007948 */ /* 0x000fea0003800000 */
[----:B------:R-:W-:Y:S01]  /*8a30*/  R2UR UR4, R25 ;  /* 0x00000000190472ca */ /* 0x000fe200000e0000 */
[----:B------:R-:W-:Y:S01]  /*8a40*/  BSSY.RECONVERGENT B0, `(.L_x_147) ;  /* 0x0000057000007945 */ /* 0x000fe20003800200 */
[C---:B----4-:R-:W-:Y:S02]  /*8a50*/  SHF.L.U32 R20, R28.reuse, 0x10, RZ ;  /* 0x000000101c147819 */ /* 0x050fe400000006ff */
[----:B------:R-:W-:Y:S02]  /*8a60*/  LOP3.LUT R21, R28, 0xffff0000, RZ, 0xc0, !PT ;  /* 0xffff00001c157812 */ /* 0x000fe400078ec0ff */
[C---:B------:R-:W-:Y:S02]  /*8a70*/  SHF.L.U32 R25, R29.reuse, 0x10, RZ ;  /* 0x000000101d197819 */ /* 0x040fe400000006ff */
[----:B---3--:R-:W-:Y:S02]  /*8a80*/  LOP3.LUT R26, R29, 0xffff0000, RZ, 0xc0, !PT ;  /* 0xffff00001d1a7812 */ /* 0x008fe400078ec0ff */
[C---:B------:R-:W-:Y:S02]  /*8a90*/  SHF.L.U32 R28, R30.reuse, 0x10, RZ ;  /* 0x000000101e1c7819 */ /* 0x040fe400000006ff */
[----:B------:R-:W-:Y:S01]  /*8aa0*/  LOP3.LUT R29, R30, 0xffff0000, RZ, 0xc0, !PT ;  /* 0xffff00001e1d7812 */ /* 0x000fe200078ec0ff */
[----:B-1----:R-:W1:Y:S01]  /*8ab0*/  LDTM.x16 R4, tmem[UR4+0x30] ;  /* 0x00003004000479ee */ /* 0x002e620008240000 */
[C---:B------:R-:W-:Y:S01]  /*8ac0*/  SHF.L.U32 R30, R31.reuse, 0x10, RZ ;  /* 0x000000101f1e7819 */ /* 0x040fe200000006ff */
[----:B------:R-:W-:Y:S01]  /*8ad0*/  NOP ;  /* 0x0000000000007918 */ /* 0x000fe20000000000 */
[----:B------:R-:W-:Y:S02]  /*8ae0*/  LOP3.LUT R31, R31, 0xffff0000, RZ, 0xc0, !PT ;  /* 0xffff00001f1f7812 */ /* 0x000fe400078ec0ff */
[C---:B------:R-:W-:Y:S02]  /*8af0*/  SHF.L.U32 R32, R36.reuse, 0x10, RZ ;  /* 0x0000001024207819 */ /* 0x040fe400000006ff */
[----:B------:R-:W-:Y:S02]  /*8b00*/  LOP3.LUT R33, R36, 0xffff0000, RZ, 0xc0, !PT ;  /* 0xffff000024217812 */ /* 0x000fe400078ec0ff */
[----:B------:R-:W-:Y:S02]  /*8b10*/  IADD3 R53, PT, PT, R53, 0xf0, RZ ;  /* 0x000000f035357810 */ /* 0x000fe40007ffe0ff */
[----:B------:R-:W-:Y:S02]  /*8b20*/  SHF.L.U32 R34, R37, 0x10, RZ ;  /* 0x0000001025227819 */ /* 0x000fe400000006ff */
[----:B------:R-:W-:Y:S02]  /*8b30*/  LOP3.LUT R53, R53, 0xfefffff8, RZ, 0xc0, !PT ;  /* 0xfefffff835357812 */ /* 0x000fe400078ec0ff */
[----:B------:R-:W-:Y:S02]  /*8b40*/  LOP3.LUT R35, R37, 0xffff0000, RZ, 0xc0, !PT ;  /* 0xffff000025237812 */ /* 0x000fe400078ec0ff */
[----:B-1----:R1:W-:Y:S01]  /*8b50*/  SYNCS.ARRIVE.TRANS64.RED.A1T0 RZ, [R53+URZ], RZ ;  /* 0x000000ff35ff79a7 */ /* 0x0023e200081004ff */
[C---:B------:R-:W-:Y:S02]  /*8b60*/  SHF.L.U32 R36, R38.reuse, 0x10, RZ ;  /* 0x0000001026247819 */ /* 0x040fe400000006ff */
[----:B------:R-:W-:Y:S02]  /*8b70*/  LOP3.LUT R37, R38, 0xffff0000, RZ, 0xc0, !PT ;  /* 0xffff000026257812 */ /* 0x000fe400078ec0ff */
[----:B------:R-:W-:Y:S01]  /*8b80*/  SHF.L.U32 R38, R39, 0x10, RZ ;  /* 0x0000001027267819 */ /* 0x000fe200000006ff */
[C---:B------:R-:W-:Y:S01]  /*8b90*/  FMUL R4, R24.reuse, R4 ;  /* 0x0000000418047220 */ /* 0x040fe20000400000 */
[C---:B------:R-:W-:Y:S01]  /*8ba0*/  FMUL R5, R24.reuse, R5 ;  /* 0x0000000518057220 */ /* 0x040fe20000400000 */
[C---:B------:R-:W-:Y:S01]  /*8bb0*/  FMUL R6, R24.reuse, R6 ;  /* 0x0000000618067220 */ /* 0x040fe20000400000 */
[C---:B------:R-:W-:Y:S01]  /*8bc0*/  FMUL R7, R24.reuse, R7 ;  /* 0x0000000718077220 */ /* 0x040fe20000400000 */
[C---:B------:R-:W-:Y:S01]  /*8bd0*/  FFMA R4, R27.reuse, R20, R4 ;  /* 0x000000141b047223 */ /* 0x040fe20000000004 */
        /* <DEDUP_REMOVED lines=15> */
[C---:B------:R-:W-:Y:S01]  /*8cd0*/  FMUL R12, R24.reuse, R16 ;  /* 0x00000010180c7220 */ /* 0x040fe20000400000 */
[C---:B------:R-:W-:Y:S01]  /*8ce0*/  FFMA R0, R27.reuse, R32, R0 ;  /* 0x000000201b007223 */ /* 0x040fe20000000000 */
[C---:B------:R-:W-:Y:S01]  /*8cf0*/  FMUL R13, R24.reuse, R17 ;  /* 0x00000011180d7220 */ /* 0x040fe20000400000 */
[----:B------:R-:W-:Y:S01]  /*8d00*/  FFMA R2, R27, R33, R2 ;  /* 0x000000211b027223 */ /* 0x000fe20000000002 */
[----:B------:R-:W-:Y:S01]  /*8d10*/  F2FP.BF16.F32.PACK_AB R4, R5, R4 ;  /* 0x000000040504723e */ /* 0x000fe200000010ff */
[C---:B------:R-:W-:Y:S01]  /*8d20*/  FMUL R14, R24.reuse, R18 ;  /* 0x00000012180e7220 */ /* 0x040fe20000400000 */
[----:B------:R-:W-:Y:S01]  /*8d30*/  FFMA R3, R27, R34, R3 ;  /* 0x000000221b037223 */ /* 0x000fe20000000003 */
[----:B------:R-:W-:Y:S01]  /*8d40*/  LOP3.LUT R39, R39, 0xffff0000, RZ, 0xc0, !PT ;  /* 0xffff000027277812 */ /* 0x000fe200078ec0ff */
[----:B------:R-:W-:Y:S01]  /*8d50*/  FFMA R15, R27, R35, R15 ;  /* 0x000000231b0f7223 */ /* 0x000fe2000000000f */
[----:B------:R-:W-:Y:S01]  /*8d60*/  F2FP.BF16.F32.PACK_AB R5, R7, R6 ;  /* 0x000000060705723e */ /* 0x000fe200000010ff */
[----:B------:R-:W-:Y:S01]  /*8d70*/  FMUL R19, R24, R19 ;  /* 0x0000001318137220 */ /* 0x000fe20000400000 */
[----:B------:R-:W-:Y:S01]  /*8d80*/  F2FP.BF16.F32.PACK_AB R6, R9, R8 ;  /* 0x000000080906723e */ /* 0x000fe200000010ff */
        /* <DEDUP_REMOVED lines=34> */
.L_x_148:
[----:B------:R-:W-:Y:S05]  /*8fb0*/  BSYNC.RECONVERGENT B0 ;  /* 0x0000000000007941 */ /* 0x000fea0003800200 */
.L_x_147:
[----:B------:R-:W-:Y:S01]  /*8fc0*/  BAR.SYNC.DEFER_BLOCKING 0x1, 0x80 ;  /* 0x0042000000007b1d */ /* 0x000fe20000010000 */
[----:B------:R-:W-:Y:S01]  /*8fd0*/  UISETP.NE.AND UP0, UPT, UR52, -0x4, UPT ;  /* 0xfffffffc3400788c */ /* 0x000fe2000bf05270 */
[----:B------:R-:W-:Y:S08]  /*8fe0*/  IADD3 R22, PT, PT, R22, 0x1, RZ ;  /* 0x0000000116167810 */ /* 0x000ff00007ffe0ff */
[----:B------:R-:W-:Y:S05]  /*8ff0*/  BRA.U !UP0, `(.L_x_149) ;  /* 0x0000000108287547 */ /* 0x000fea000b800000 */
[----:B------:R-:W-:Y:S01]  /*9000*/  ISETP.NE.AND P0, PT, R61, RZ, PT ;  /* 0x000000ff3d00720c */ /* 0x000fe20003f05270 */
[----:B------:R-:W-:Y:S01]  /*9010*/  IMAD.U32 R2, RZ, RZ, UR46 ;  /* 0x0000002eff027e24 */ /* 0x000fe2000f8e00ff */
[----:B------:R-:W-:Y:S01]  /*9020*/  UIADD3 UR4, UPT, UPT, UR46, 0x1, URZ ;  /* 0x000000012e047890 */ /* 0x000fe2000fffe0ff */
[----:B------:R-:W-:Y:S03]  /*9030*/  IMAD.U32 R0, RZ, RZ, UR47 ;  /* 0x0000002fff007e24 */ /* 0x000fe6000f8e00ff */
[----:B------:R-:W-:Y:S04]  /*9040*/  UISETP.NE.AND UP0, UPT, UR4, 0x4, UPT ;  /* 0x000000040400788c */ /* 0x000fe8000bf05270 */
[----:B------:R-:W-:Y:S03]  /*9050*/  USEL UR46, UR4, URZ, UP0 ;  /* 0x000000ff042e7287 */ /* 0x000fe60008000000 */
[----:B------:R-:W-:Y:S05]  /*9060*/  @P0 LEA R2, R2, UR43, 0x3 ;  /* 0x0000002b02020c11 */ /* 0x000fea000f8e18ff */
[----:B------:R-:W-:Y:S05]  /*9070*/  @P0 VIADD R2, R2, 0x80 ;  /* 0x0000008002020836 */ /* 0x000fea0000000000 */
[----:B------:R-:W-:Y:S04]  /*9080*/  @P0 PRMT R0, R0, 0x654, R2 ;  /* 0x0000065400000816 */ /* 0x000fe80000000002 */
[----:B------:R2:W-:Y:S03]  /*9090*/  @P0 SYNCS.ARRIVE.TRANS64.RED.A1T0 RZ, [R0+URZ], RZ ;  /* 0x000000ff00ff09a7 */ /* 0x0005e600081004ff */
.L_x_149:
[----:B------:R-:W-:Y:S01]  /*90a0*/  R2UR UR4, R50 ;  /* 0x00000000320472ca */ /* 0x000fe200000e0000 */
[----:B------:R-:W-:Y:S01]  /*90b0*/  UISETP.NE.AND UP0, UPT, UR62, URZ, UPT ;  /* 0x000000ff3e00728c */ /* 0x000fe2000bf05270 */
[----:B------:R-:W-:Y:S01]  /*90c0*/  ISETP.NE.AND P0, PT, R55, 0x2, PT ;  /* 0x000000023700780c */ /* 0x000fe20003f05270 */
[----:B------:R-:W-:Y:S01]  /*90d0*/  UIADD3 UR24, UPT, UPT, UR37, UR63, URZ ;  /* 0x0000003f25187290 */ /* 0x000fe2000fffe0ff */
[----:B------:R-:W-:Y:S01]  /*90e0*/  ISETP.NE.AND P1, PT, R22, 0x4, PT ;  /* 0x000000041600780c */ /* 0x000fe20003f25270 */
[----:B------:R-:W-:Y:S01]  /*90f0*/  UIADD3 UR52, UPT, UPT, UR52, 0x4, URZ ;  /* 0x0000000434347890 */ /* 0x000fe2000fffe0ff */
[----:B------:R-:W-:Y:S01]  /*9100*/  SEL R2, RZ, 0x1, P0 ;  /* 0x00000001ff027807 */ /* 0x000fe20000000000 */
[----:B------:R-:W-:Y:S01]  /*9110*/  UMOV UR36, UR61 ;  /* 0x0000003d00247c82 */ /* 0x000fe20008000000 */
[----:B--2---:R-:W-:Y:S02]  /*9120*/  SEL R0, RZ, 0x1, P1 ;  /* 0x00000001ff007807 */ /* 0x004fe40000800000 */
[----:B------:R-:W-:Y:S02]  /*9130*/  LOP3.LUT R57, R57, R2, RZ, 0x3c, !PT ;  /* 0x0000000239397212 */ /* 0x000fe400078e3cff */
[----:B------:R-:W-:Y:S01]  /*9140*/  LOP3.LUT R58, R58, R0, RZ, 0x3c, !PT ;  /* 0x000000003a3a7212 */ /* 0x000fe200078e3cff */
[----:B------:R-:W-:Y:S01]  /*9150*/  UIADD3 UR20, UPT, UPT, UR38, UR4, URZ ;  /* 0x0000000426147290 */ /* 0x000fe2000fffe0ff */
[----:B------:R-:W-:Y:S02]  /*9160*/  SEL R55, R55, RZ, P0 ;  /* 0x000000ff37377207 */ /* 0x000fe40000000000 */
[----:B------:R-:W-:Y:S01]  /*9170*/  SEL R22, R22, RZ, P1 ;  /* 0x000000ff16167207 */ /* 0x000fe20000800000 */
[----:B------:R-:W-:Y:S08]  /*9180*/  BRA.U UP0, `(.L_x_150) ;  /* 0xffffffcd005c7547 */ /* 0x000ff0000b83ffff */
[----:B------:R-:W-:-:S13]  /*9190*/  R2UR UR4, R51 ;  /* 0x00000000330472ca */ /* 0x000fda00000e0000 */
[----:B------:R-:W-:-:S09]  /*91a0*/  UISETP.NE.AND UP0, UPT, UR4, URZ, UPT ;  /* 0x000000ff0400728c */ /* 0x000fd2000bf05270 */
[----:B------:R-:W-:Y:S05]  /*91b0*/  BRA.U !UP0, `(.L_x_151) ;  /* 0x0000000108487547 */ /* 0x000fea000b800000 */
[----:B------:R-:W2:Y:S02]  /*91c0*/  LDCU.64 UR4, c[0x0][0x890] ;  /* 0x00011200ff0477ac */ /* 0x000ea40008000a00 */
[----:B--2---:R-:W-:-:S04]  /*91d0*/  UISETP.NE.U32.AND UP0, UPT, UR4, URZ, UPT ;  /* 0x000000ff0400728c */ /* 0x004fc8000bf05070 */
[----:B------:R-:W-:-:S09]  /*91e0*/  UISETP.NE.AND.EX UP0, UPT, UR5, URZ, UPT, UP0 ;  /* 0x000000ff0500728c */ /* 0x000fd2000bf05300 */
[----:B------:R-:W-:Y:S05]  /*91f0*/  BRA.U UP0, `(.L_x_152) ;  /* 0x00000001000c7547 */ /* 0x000fea000b800000 */
[----:B------:R-:W-:-:S13]  /*9200*/  FSETP.NEU.AND P0, PT, R27, RZ, PT ;  /* 0x000000ff1b00720b */ /* 0x000fda0003f0d000 */
[----:B------:R-:W-:Y:S05]  /*9210*/  @!P0 EXIT ;  /* 0x000000000000894d */ /* 0x000fea0003800000 */
[----:B------:R-:W-:Y:S05]  /*9220*/  BRA `(.L_x_151) ;  /* 0x00000000002c7947 */ /* 0x000fea0003800000 */
.L_x_152:
[----:B------:R-:W-:Y:S01]  /*9230*/  ISETP.NE.AND P0, PT, R54, RZ, PT ;  /* 0x000000ff3600720c */ /* 0x000fe20003f05270 */
[----:B------:R-:W-:-:S12]  /*9240*/  BSSY.RECONVERGENT B0, `(.L_x_151) ;  /* 0x0000009000007945 */ /* 0x000fd80003800200 */
[----:B------:R-:W-:Y:S05]  /*9250*/  @P0 BRA `(.L_x_153) ;  /* 0x0000000000140947 */ /* 0x000fea0003800000 */
[----:B------:R-:W2:Y:S02]  /*9260*/  LDCU.64 UR4, c[0x0][0x888] ;  /* 0x00011100ff0477ac */ /* 0x000ea40008000a00 */
[----:B--2---:R-:W-:-:S04]  /*9270*/  ISETP.NE.U32.AND P0, PT, RZ, UR4, PT ;  /* 0x00000004ff007c0c */ /* 0x004fc8000bf05070 */
[----:B------:R-:W-:-:S13]  /*9280*/  ISETP.NE.AND.EX P0, PT, RZ, UR5, PT, P0 ;  /* 0x00000005ff007c0c */ /* 0x000fda000bf05300 */
[----:B------:R-:W-:Y:S05]  /*9290*/  @!P0 EXIT ;  /* 0x000000000000894d */ /* 0x000fea0003800000 */
[----:B------:R-:W-:Y:S05]  /*92a0*/  BRA `(.L_x_154) ;  /* 0x0000000000087947 */ /* 0x000fea0003800000 */
.L_x_153:
[----:B------:R-:W-:-:S13]  /*92b0*/  FSETP.NEU.AND P0, PT, R27, RZ, PT ;  /* 0x000000ff1b00720b */ /* 0x000fda0003f0d000 */
[----:B------:R-:W-:Y:S05]  /*92c0*/  @!P0 EXIT ;  /* 0x000000000000894d */ /* 0x000fea0003800000 */
.L_x_154:
[----:B------:R-:W-:Y:S05]  /*92d0*/  BSYNC.RECONVERGENT B0 ;  /* 0x0000000000007941 */ /* 0x000fea0003800200 */
.L_x_151:
[----:B------:R-:W-:Y:S01]  /*92e0*/  ULEA UR4, UR46, UR43, 0x3 ;  /* 0x0000002b2e047291 */ /* 0x000fe2000f8e18ff */
[----:B------:R-:W-:-:S04]  /*92f0*/  DEPBAR.LE SB0, 0x0 ;  /* 0x000080000000791a */ /* 0x000fc80000000000 */
[----:B------:R-:W-:-:S04]  /*9300*/  UIADD3 UR4, UPT, UPT, UR4, 0x80, URZ ;  /* 0x0000008004047890 */ /* 0x000fc8000fffe0ff */
[----:B------:R-:W-:-:S09]  /*9310*/  UPRMT UR4, UR47, 0x654, UR4 ;  /* 0x000006542f047896 */ /* 0x000fd20008000004 */
[----:B------:R-:W-:Y:S01]  /*9320*/  SYNCS.ARRIVE.TRANS64.RED.A1T0 RZ, [UR4], RZ ;  /* 0x000000ffffff79a7 */ /* 0x000fe20008100404 */
[----:B------:R-:W-:Y:S05]  /*9330*/  EXIT ;  /* 0x000000000000794d */ /* 0x000fea0003800000 */
.L_x_24:
[----:B--2---:R2:W3:Y:S02]  /*9340*/  SYNCS.PHASECHK.TRANS64.TRYWAIT P0, [R0+URZ+0x120], R2 ;  /* 0x00012002000075a7 */ /* 0x0044e400080011ff */
[----:B---3--:R-:W-:Y:S05]  /*9350*/  @!P0 NANOSLEEP.SYNCS 0x989680 ;  /* 0x009896800000895d */ /* 0x008fea0003900000 */
[----:B------:R-:W3:Y:S02]  /*9360*/  @!P0 SYNCS.PHASECHK.TRANS64 P0, [R0+URZ+0x120], R2 ;  /* 0x00012002000085a7 */ /* 0x000ee400080010ff */
[----:B---3--:R-:W-:Y:S05]  /*9370*/  @!P0 BRA `(.L_x_24) ;  /* 0xfffffffc00f08947 */ /* 0x008fea000383ffff */
[----:B------:R-:W-:Y:S05]  /*9380*/  BRA `(.L_x_155) ;  /* 0xffffff8400b47947 */ /* 0x000fea000383ffff */
.L_x_27:
[----:B-1----:R-:W-:-:S07]  /*9390*/  MOV R0, UR5 ;  /* 0x0000000500007c02 */ /* 0x002fce0008000f00 */
.L_x_156:
[----:B-1----:R1:W2:Y:S02]  /*93a0*/  SYNCS.PHASECHK.TRANS64.TRYWAIT P0, [R0+URZ+0x30], R3 ;  /* 0x00003003000075a7 */ /* 0x0022a400080011ff */
[----:B--2---:R-:W-:Y:S05]  /*93b0*/  @!P0 NANOSLEEP.SYNCS 0x989680 ;  /* 0x009896800000895d */ /* 0x004fea0003900000 */
[----:B------:R-:W2:Y:S02]  /*93c0*/  @!P0 SYNCS.PHASECHK.TRANS64 P0, [R0+URZ+0x30], R3 ;  /* 0x00003003000085a7 */ /* 0x000ea400080010ff */
[----:B--2---:R-:W-:Y:S05]  /*93d0*/  @!P0 BRA `(.L_x_156) ;  /* 0xfffffffc00f08947 */ /* 0x004fea000383ffff */
[----:B------:R-:W-:Y:S05]  /*93e0*/  BRA `(.L_x_26) ;  /* 0xffffff88000c7947 */ /* 0x000fea000383ffff */
.L_x_36:
[----:B-1----:R-:W-:-:S07]  /*93f0*/  MOV R0, UR6 ;  /* 0x0000000600007c02 */ /* 0x002fce0008000f00 */
.L_x_157:
[----:B-1----:R1:W2:Y:S02]  /*9400*/  SYNCS.PHASECHK.TRANS64.TRYWAIT P0, [R0+URZ+0x30], R3 ;  /* 0x00003003000075a7 */ /* 0x0022a400080011ff */
[----:B--2---:R-:W-:Y:S05]  /*9410*/  @!P0 NANOSLEEP.SYNCS 0x989680 ;  /* 0x009896800000895d */ /* 0x004fea0003900000 */
[----:B------:R-:W2:Y:S02]  /*9420*/  @!P0 SYNCS.PHASECHK.TRANS64 P0, [R0+URZ+0x30], R3 ;  /* 0x00003003000085a7 */ /* 0x000ea400080010ff */
[----:B--2---:R-:W-:Y:S05]  /*9430*/  @!P0 BRA `(.L_x_157) ;  /* 0xfffffffc00f08947 */ /* 0x004fea000383ffff */
[----:B------:R-:W-:Y:S05]  /*9440*/  BRA `(.L_x_35) ;  /* 0xffffff8c00187947 */ /* 0x000fea000383ffff */
.L_x_43:
[----:B-1----:R1:W4:Y:S02]  /*9450*/  SYNCS.PHASECHK.TRANS64.TRYWAIT P0, [R3+URZ+0xb0], R0 ;  /* 0x0000b000030075a7 */ /* 0x00232400080011ff */
[----:B----4-:R-:W-:Y:S05]  /*9460*/  @!P0 NANOSLEEP.SYNCS 0x989680 ;  /* 0x009896800000895d */ /* 0x010fea0003900000 */
[----:B------:R-:W4:Y:S02]  /*9470*/  @!P0 SYNCS.PHASECHK.TRANS64 P0, [R3+URZ+0xb0], R0 ;  /* 0x0000b000030085a7 */ /* 0x000f2400080010ff */
[----:B----4-:R-:W-:Y:S05]  /*9480*/  @!P0 BRA `(.L_x_43) ;  /* 0xfffffffc00f08947 */ /* 0x010fea000383ffff */
[----:B------:R-:W-:Y:S05]  /*9490*/  BRA `(.L_x_158) ;  /* 0xffffff9000047947 */ /* 0x000fea000383ffff */
.L_x_47:
[----:B------:R-:W-:-:S07]  /*94a0*/  MOV R0, UR4 ;  /* 0x0000000400007c02 */ /* 0x000fce0008000f00 */
.L_x_159:
[----:B-1----:R1:W2:Y:S02]  /*94b0*/  SYNCS.PHASECHK.TRANS64.TRYWAIT P0, [R0+URZ], R2 ;  /* 0x00000002000075a7 */ /* 0x0022a400080011ff */
[----:B--2---:R-:W-:Y:S05]  /*94c0*/  @!P0 NANOSLEEP.SYNCS 0x989680 ;  /* 0x009896800000895d */ /* 0x004fea0003900000 */
[----:B------:R-:W2:Y:S02]  /*94d0*/  @!P0 SYNCS.PHASECHK.TRANS64 P0, [R0+URZ], R2 ;  /* 0x00000002000085a7 */ /* 0x000ea400080010ff */
[----:B--2---:R-:W-:Y:S05]  /*94e0*/  @!P0 BRA `(.L_x_159) ;  /* 0xfffffffc00f08947 */ /* 0x004fea000383ffff */
[----:B------:R-:W-:Y:S05]  /*94f0*/  BRA `(.L_x_160) ;  /* 0xffffff9400ac7947 */ /* 0x000fea000383ffff */
.L_x_48:
[----:B------:R-:W-:-:S07]  /*9500*/  MOV R0, UR5 ;  /* 0x0000000500007c02 */ /* 0x000fce0008000f00 */
.L_x_161:
[----:B-1----:R1:W2:Y:S02]  /*9510*/  SYNCS.PHASECHK.TRANS64.TRYWAIT P0, [R0+URZ], R3 ;  /* 0x00000003000075a7 */ /* 0x0022a400080011ff */
[----:B--2---:R-:W-:Y:S05]  /*9520*/  @!P0 NANOSLEEP.SYNCS 0x989680 ;  /* 0x009896800000895d */ /* 0x004fea0003900000 */
[----:B------:R-:W2:Y:S02]  /*9530*/  @!P0 SYNCS.PHASECHK.TRANS64 P0, [R0+URZ], R3 ;  /* 0x00000003000085a7 */ /* 0x000ea400080010ff */
[----:B--2---:R-:W-:Y:S05]  /*9540*/  @!P0 BRA `(.L_x_161) ;  /* 0xfffffffc00f08947 */ /* 0x004fea000383ffff */
[----:B------:R-:W-:Y:S05]  /*9550*/  BRA `(.L_x_162) ;  /* 0xffffff9400b87947 */ /* 0x000fea000383ffff */
.L_x_49:
[----:B------:R-:W-:-:S07]  /*9560*/  MOV R0, UR5 ;  /* 0x0000000500007c02 */ /* 0x000fce0008000f00 */
.L_x_163:
[----:B-1----:R1:W2:Y:S02]  /*9570*/  SYNCS.PHASECHK.TRANS64.TRYWAIT P0, [R0+URZ], R3 ;  /* 0x00000003000075a7 */ /* 0x0022a400080011ff */
[----:B--2---:R-:W-:Y:S05]  /*9580*/  @!P0 NANOSLEEP.SYNCS 0x989680 ;  /* 0x009896800000895d */ /* 0x004fea0003900000 */
[----:B------:R-:W2:Y:S02]  /*9590*/  @!P0 SYNCS.PHASECHK.TRANS64 P0, [R0+URZ], R3 ;  /* 0x00000003000085a7 */ /* 0x000ea400080010ff */
[----:B--2---:R-:W-:Y:S05]  /*95a0*/  @!P0 BRA `(.L_x_163) ;  /* 0xfffffffc00f08947 */ /* 0x004fea000383ffff */
[----:B------:R-:W-:Y:S05]  /*95b0*/  BRA `(.L_x_164) ;  /* 0xffffff9400c47947 */ /* 0x000fea000383ffff */
.L_x_50:
[----:B------:R-:W-:-:S07]  /*95c0*/  MOV R0, UR5 ;  /* 0x0000000500007c02 */ /* 0x000fce0008000f00 */
.L_x_165:
[----:B-1----:R1:W2:Y:S02]  /*95d0*/  SYNCS.PHASECHK.TRANS64.TRYWAIT P0, [R0+URZ], R3 ;  /* 0x00000003000075a7 */ /* 0x0022a400080011ff */
[----:B--2---:R-:W-:Y:S05]  /*95e0*/  @!P0 NANOSLEEP.SYNCS 0x989680 ;  /* 0x009896800000895d */ /* 0x004fea0003900000 */
[----:B------:R-:W2:Y:S02]  /*95f0*/  @!P0 SYNCS.PHASECHK.TRANS64 P0, [R0+URZ], R3 ;  /* 0x00000003000085a7 */ /* 0x000ea400080010ff */
[----:B--2---:R-:W-:Y:S05]  /*9600*/  @!P0 BRA `(.L_x_165) ;  /* 0xfffffffc00f08947 */ /* 0x004fea000383ffff */
[----:B------:R-:W-:Y:S05]  /*9610*/  BRA `(.L_x_166) ;  /* 0xffffff9400d07947 */ /* 0x000fea000383ffff */
.L_x_51:
[----:B------:R-:W-:-:S07]  /*9620*/  MOV R0, UR5 ;  /* 0x0000000500007c02 */ /* 0x000fce0008000f00 */
.L_x_167:
[----:B-1----:R1:W2:Y:S02]  /*9630*/  SYNCS.PHASECHK.TRANS64.TRYWAIT P0, [R0+URZ], R3 ;  /* 0x00000003000075a7 */ /* 0x0022a400080011ff */
[----:B--2---:R-:W-:Y:S05]  /*9640*/  @!P0 NANOSLEEP.SYNCS 0x989680 ;  /* 0x009896800000895d */ /* 0x004fea0003900000 */
[----:B------:R-:W2:Y:S02]  /*9650*/  @!P0 SYNCS.PHASECHK.TRANS64 P0, [R0+URZ], R3 ;  /* 0x00000003000085a7 */ /* 0x000ea400080010ff */
[----:B--2---:R-:W-:Y:S05]  /*9660*/  @!P0 BRA `(.L_x_167) ;  /* 0xfffffffc00f08947 */ /* 0x004fea000383ffff */
[----:B------:R-:W-:Y:S05]  /*9670*/  BRA `(.L_x_168) ;  /* 0xffffff9400dc7947 */ /* 0x000fea000383ffff */
.L_x_54:
[----:B-1----:R1:W2:Y:S02]  /*9680*/  SYNCS.PHASECHK.TRANS64.TRYWAIT P0, [R2+URZ+0x110], R4 ;  /* 0x00011004020075a7 */ /* 0x0022a400080011ff */
[----:B--2---:R-:W-:Y:S05]  /*9690*/  @!P0 NANOSLEEP.SYNCS 0x989680 ;  /* 0x009896800000895d */ /* 0x004fea0003900000 */
[----:B------:R-:W2:Y:S02]  /*96a0*/  @!P0 SYNCS.PHASECHK.TRANS64 P0, [R2+URZ+0x110], R4 ;  /* 0x00011004020085a7 */ /* 0x000ea400080010ff */
[----:B--2---:R-:W-:Y:S05]  /*96b0*/  @!P0 BRA `(.L_x_54) ;  /* 0xfffffffc00f08947 */ /* 0x004fea000383ffff */
[----:B------:R-:W-:Y:S05]  /*96c0*/  BRA `(.L_x_169) ;  /* 0xffffff9800387947 */ /* 0x000fea000383ffff */
.L_x_55:
[----:B------:R-:W-:-:S07]  /*96d0*/  MOV R2, UR4 ;  /* 0x0000000400027c02 */ /* 0x000fce0008000f00 */
.L_x_170:
[----:B-1----:R1:W2:Y:S02]  /*96e0*/  SYNCS.PHASECHK.TRANS64.TRYWAIT P0, [R2+URZ+0xc0], R5 ;  /* 0x0000c005020075a7 */ /* 0x0022a400080011ff */
[----:B--2---:R-:W-:Y:S05]  /*96f0*/  @!P0 NANOSLEEP.SYNCS 0x989680 ;  /* 0x009896800000895d */ /* 0x004fea0003900000 */
[----:B------:R-:W2:Y:S02]  /*9700*/  @!P0 SYNCS.PHASECHK.TRANS64 P0, [R2+URZ+0xc0], R5 ;  /* 0x0000c005020085a7 */ /* 0x000ea400080010ff */
[----:B--2---:R-:W-:Y:S05]  /*9710*/  @!P0 BRA `(.L_x_170) ;  /* 0xfffffffc00f08947 */ /* 0x004fea000383ffff */
[----:B------:R-:W-:Y:S05]  /*9720*/  BRA `(.L_x_171) ;  /* 0xffffff9800487947 */ /* 0x000fea000383ffff */
.L_x_56:
[----:B-1----:R1:W2:Y:S02]  /*9730*/  SYNCS.PHASECHK.TRANS64.TRYWAIT P1, [R2+URZ+0xb0], R4 ;  /* 0x0000b004020075a7 */ /* 0x0022a400080211ff */
[----:B--2---:R-:W-:Y:S05]  /*9740*/  @!P1 NANOSLEEP.SYNCS 0x989680 ;  /* 0x009896800000995d */ /* 0x004fea0003900000 */
[----:B------:R-:W2:Y:S02]  /*9750*/  @!P1 SYNCS.PHASECHK.TRANS64 P1, [R2+URZ+0xb0], R4 ;  /* 0x0000b004020095a7 */ /* 0x000ea400080210ff */
[----:B--2---:R-:W-:Y:S05]  /*9760*/  @!P1 BRA `(.L_x_56) ;  /* 0xfffffffc00f09947 */ /* 0x004fea000383ffff */
[----:B------:R-:W-:Y:S05]  /*9770*/  BRA `(.L_x_172) ;  /* 0xffffff9800787947 */ /* 0x000fea000383ffff */
.L_x_59:
[----:B------:R-:W-:-:S07]  /*9780*/  MOV R0, UR4 ;  /* 0x0000000400007c02 */ /* 0x000fce0008000f00 */
.L_x_173:
[----:B-1----:R1:W2:Y:S02]  /*9790*/  SYNCS.PHASECHK.TRANS64.TRYWAIT P0, [R0+URZ+0xc0], R2 ;  /* 0x0000c002000075a7 */ /* 0x0022a400080011ff */
[----:B--2---:R-:W-:Y:S05]  /*97a0*/  @!P0 NANOSLEEP.SYNCS 0x989680 ;  /* 0x009896800000895d */ /* 0x004fea0003900000 */
[----:B------:R-:W2:Y:S02]  /*97b0*/  @!P0 SYNCS.PHASECHK.TRANS64 P0, [R0+URZ+0xc0], R2 ;  /* 0x0000c002000085a7 */ /* 0x000ea400080010ff */
[----:B--2---:R-:W-:Y:S05]  /*97c0*/  @!P0 BRA `(.L_x_173) ;  /* 0xfffffffc00f08947 */ /* 0x004fea000383ffff */
[----:B------:R-:W-:Y:S05]  /*97d0*/  BRA `(.L_x_58) ;  /* 0xffffff9800cc7947 */ /* 0x000fea000383ffff */
.L_x_68:
[----:B-1----:R-:W-:-:S04]  /*97e0*/  MOV R5, UR5 ;  /* 0x0000000500057c02 */ /* 0x002fc80008000f00 */
[----:B------:R1:W2:Y:S03]  /*97f0*/  SYNCS.PHASECHK.TRANS64.TRYWAIT P0, [R5+URZ+0x8], R6 ;  /* 0x00000806050075a7 */ /* 0x0002a600080011ff */
[----:B--2---:R-:W-:Y:S05]  /*9800*/  @!P0 NANOSLEEP.SYNCS 0x989680 ;  /* 0x009896800000895d */ /* 0x004fea0003900000 */
[----:B------:R-:W2:Y:S02]  /*9810*/  @!P0 SYNCS.PHASECHK.TRANS64 P0, [R5+URZ+0x8], R6 ;  /* 0x00000806050085a7 */ /* 0x000ea400080010ff */
[----:B--2---:R-:W-:Y:S05]  /*9820*/  @!P0 BRA `(.L_x_68) ;  /* 0xfffffffc00ec8947 */ /* 0x004fea000383ffff */
[----:B------:R-:W-:Y:S05]  /*9830*/  BRA `(.L_x_67) ;  /* 0xffffff9c00807947 */ /* 0x000fea000383ffff */
.L_x_70:
[----:B------:R-:W-:Y:S01]  /*9840*/  BSSY B0, `(.L_x_174) ;  /* 0x0000006000007945 */ /* 0x000fe20003800000 */
[----:B------:R-:W-:-:S07]  /*9850*/  MOV R15, 0xffffffff ;  /* 0xffffffff000f7802 */ /* 0x000fce0000000f00 */
[----:B-1---5:R-:W-:Y:S05]  /*9860*/  WARPSYNC.COLLECTIVE R15, `(.L_x_175) ;  /* 0x000000000f0c7348 */ /* 0x022fea0003c00000 */
[----:B------:R-:W-:Y:S02]  /*9870*/  ELECT P6, UR79, PT ;  /* 0x00000000004f782f */ /* 0x000fe400038c0000 */
[----:B------:R-:W-:Y:S01]  /*9880*/  MOV R14, UR79 ;  /* 0x0000004f000e7c02 */ /* 0x000fe20008000f00 */
[----:B-1---5:R-:W-:Y:S10]  /*9890*/  ENDCOLLECTIVE ;  /* 0x000000000000791b */ /* 0x022ff40003800000 */
.L_x_175:
[----:B------:R-:W-:Y:S05]  /*98a0*/  BSYNC B0 ;  /* 0x0000000000007941 */ /* 0x000fea0003800000 */
.L_x_174:
[----:B------:R-:W-:Y:S05]  /*98b0*/  BRA `(.L_x_176) ;  /* 0xffffff9c00b07947 */ /* 0x000fea000383ffff */
.L_x_72:
[----:B-1----:R-:W-:-:S04]  /*98c0*/  MOV R0, UR5 ;  /* 0x0000000500007c02 */ /* 0x002fc80008000f00 */
[----:B------:R1:W2:Y:S03]  /*98d0*/  SYNCS.PHASECHK.TRANS64.TRYWAIT P0, [R0+URZ+0x8], R4 ;  /* 0x00000804000075a7 */ /* 0x0002a600080011ff */
[----:B--2---:R-:W-:Y:S05]  /*98e0*/  @!P0 NANOSLEEP.SYNCS 0x989680 ;  /* 0x009896800000895d */ /* 0x004fea0003900000 */
[----:B------:R-:W2:Y:S02]  /*98f0*/  @!P0 SYNCS.PHASECHK.TRANS64 P0, [R0+URZ+0x8], R4 ;  /* 0x00000804000085a7 */ /* 0x000ea400080010ff */
[----:B--2---:R-:W-:Y:S05]  /*9900*/  @!P0 BRA `(.L_x_72) ;  /* 0xfffffffc00ec8947 */ /* 0x004fea000383ffff */
[----:B------:R-:W-:Y:S05]  /*9910*/  BRA `(.L_x_71) ;  /* 0xffffff9c00b47947 */ /* 0x000fea000383ffff */
.L_x_73:
[----:B-1----:R1:W2:Y:S02]  /*9920*/  SYNCS.PHASECHK.TRANS64.TRYWAIT P0, [R0+URZ+0xb0], R4 ;  /* 0x0000b004000075a7 */ /* 0x0022a400080011ff */
[----:B--2---:R-:W-:Y:S05]  /*9930*/  @!P0 NANOSLEEP.SYNCS 0x989680 ;  /* 0x009896800000895d */ /* 0x004fea0003900000 */
[----:B------:R-:W2:Y:S02]  /*9940*/  @!P0 SYNCS.PHASECHK.TRANS64 P0, [R0+URZ+0xb0], R4 ;  /* 0x0000b004000085a7 */ /* 0x000ea400080010ff */
[----:B--2---:R-:W-:Y:S05]  /*9950*/  @!P0 BRA `(.L_x_73) ;  /* 0xfffffffc00f08947 */ /* 0x004fea000383ffff */
[----:B------:R-:W-:Y:S05]  /*9960*/  BRA `(.L_x_177) ;  /* 0xffffffa000c07947 */ /* 0x000fea000383ffff */
.L_x_75:
[----:B------:R-:W-:-:S07]  /*9970*/  MOV R0, UR46 ;  /* 0x0000002e00007c02 */ /* 0x000fce0008000f00 */
.L_x_178:
[----:B-1----:R1:W2:Y:S02]  /*9980*/  SYNCS.PHASECHK.TRANS64.TRYWAIT P0, [R0+URZ+0xf0], R4 ;  /* 0x0000f004000075a7 */ /* 0x0022a400080011ff */
[----:B--2---:R-:W-:Y:S05]  /*9990*/  @!P0 NANOSLEEP.SYNCS 0x989680 ;  /* 0x009896800000895d */ /* 0x004fea0003900000 */
[----:B------:R-:W2:Y:S02]  /*99a0*/  @!P0 SYNCS.PHASECHK.TRANS64 P0, [R0+URZ+0xf0], R4 ;  /* 0x0000f004000085a7 */ /* 0x000ea400080010ff */
[----:B--2---:R-:W-:Y:S05]  /*99b0*/  @!P0 BRA `(.L_x_178) ;  /* 0xfffffffc00f08947 */ /* 0x004fea000383ffff */
[----:B------:R-:W-:Y:S05]  /*99c0*/  BRA `(.L_x_179) ;  /* 0xffffffa4000c7947 */ /* 0x000fea000383ffff */
.L_x_78:
[----:B------:R-:W-:Y:S07]  /*99d0*/  MOV R0, UR7 ;  /* 0x0000000700007c02 */ /* 0x000fee0008000f00 */
.L_x_180:
[----:B-1----:R1:W2:Y:S02]  /*99e0*/  SYNCS.PHASECHK.TRANS64.TRYWAIT P0, [R0+URZ], R4 ;  /* 0x00000004000075a7 */ /* 0x0022a400080011ff */
[----:B--2---:R-:W-:Y:S05]  /*99f0*/  @!P0 NANOSLEEP.SYNCS 0x989680 ;  /* 0x009896800000895d */ /* 0x004fea0003900000 */
[----:B------:R-:W2:Y:S02]  /*9a00*/  @!P0 SYNCS.PHASECHK.TRANS64 P0, [R0+URZ], R4 ;  /* 0x00000004000085a7 */ /* 0x000ea400080010ff */
[----:B--2---:R-:W-:Y:S05]  /*9a10*/  @!P0 BRA `(.L_x_180) ;  /* 0xfffffffc00f08947 */ /* 0x004fea000383ffff */
[----:B------:R-:W-:Y:S05]  /*9a20*/  BRA `(.L_x_77) ;  /* 0xffffffa400207947 */ /* 0x000fea000383ffff */
.L_x_82:
[----:B-1----:R-:W-:-:S07]  /*9a30*/  MOV R0, UR4 ;  /* 0x0000000400007c02 */ /* 0x002fce0008000f00 */
.L_x_181:
[----:B-1----:R1:W2:Y:S02]  /*9a40*/  SYNCS.PHASECHK.TRANS64.TRYWAIT P0, [R0+URZ], R2 ;  /* 0x00000002000075a7 */ /* 0x0022a400080011ff */
[----:B--2---:R-:W-:Y:S05]  /*9a50*/  @!P0 NANOSLEEP.SYNCS 0x989680 ;  /* 0x009896800000895d */ /* 0x004fea0003900000 */
[----:B------:R-:W2:Y:S02]  /*9a60*/  @!P0 SYNCS.PHASECHK.TRANS64 P0, [R0+URZ], R2 ;  /* 0x00000002000085a7 */ /* 0x000ea400080010ff */
[----:B--2---:R-:W-:Y:S05]  /*9a70*/  @!P0 BRA `(.L_x_181) ;  /* 0xfffffffc00f08947 */ /* 0x004fea000383ffff */
[----:B------:R-:W-:Y:S05]  /*9a80*/  BRA `(.L_x_182) ;  /* 0xffffffa800647947 */ /* 0x000fea000383ffff */
.L_x_83:
[----:B------:R-:W-:-:S07]  /*9a90*/  MOV R0, UR5 ;  /* 0x0000000500007c02 */ /* 0x000fce0008000f00 */
.L_x_183:
[----:B-1----:R1:W2:Y:S02]  /*9aa0*/  SYNCS.PHASECHK.TRANS64.TRYWAIT P0, [R0+URZ], R3 ;  /* 0x00000003000075a7 */ /* 0x0022a400080011ff */
[----:B--2---:R-:W-:Y:S05]  /*9ab0*/  @!P0 NANOSLEEP.SYNCS 0x989680 ;  /* 0x009896800000895d */ /* 0x004fea0003900000 */
[----:B------:R-:W2:Y:S02]  /*9ac0*/  @!P0 SYNCS.PHASECHK.TRANS64 P0, [R0+URZ], R3 ;  /* 0x00000003000085a7 */ /* 0x000ea400080010ff */
[----:B--2---:R-:W-:Y:S05]  /*9ad0*/  @!P0 BRA `(.L_x_183) ;  /* 0xfffffffc00f08947 */ /* 0x004fea000383ffff */
[----:B------:R-:W-:Y:S05]  /*9ae0*/  BRA `(.L_x_184) ;  /* 0xffffffa800707947 */ /* 0x000fea000383ffff */
.L_x_84:
[----:B------:R-:W-:-:S07]  /*9af0*/  MOV R0, UR5 ;  /* 0x0000000500007c02 */ /* 0x000fce0008000f00 */
.L_x_185:
[----:B-1----:R1:W2:Y:S02]  /*9b00*/  SYNCS.PHASECHK.TRANS64.TRYWAIT P0, [R0+URZ], R3 ;  /* 0x00000003000075a7 */ /* 0x0022a400080011ff */
[----:B--2---:R-:W-:Y:S05]  /*9b10*/  @!P0 NANOSLEEP.SYNCS 0x989680 ;  /* 0x009896800000895d */ /* 0x004fea0003900000 */
[----:B------:R-:W2:Y:S02]  /*9b20*/  @!P0 SYNCS.PHASECHK.TRANS64 P0, [R0+URZ], R3 ;  /* 0x00000003000085a7 */ /* 0x000ea400080010ff */
[----:B--2---:R-:W-:Y:S05]  /*9b30*/  @!P0 BRA `(.L_x_185) ;  /* 0xfffffffc00f08947 */ /* 0x004fea000383ffff */
[----:B------:R-:W-:Y:S05]  /*9b40*/  BRA `(.L_x_186) ;  /* 0xffffffa8007c7947 */ /* 0x000fea000383ffff */
.L_x_87:
[----:B------:R-:W-:-:S07]  /*9b50*/  MOV R0, UR41 ;  /* 0x0000002900007c02 */ /* 0x000fce0008000f00 */
.L_x_187:
[----:B-1----:R1:W2:Y:S02]  /*9b60*/  SYNCS.PHASECHK.TRANS64.TRYWAIT P1, [R0+URZ+0x130], R2 ;  /* 0x00013002000075a7 */ /* 0x0022a400080211ff */
[----:B--2---:R-:W-:Y:S05]  /*9b70*/  @!P1 NANOSLEEP.SYNCS 0x989680 ;  /* 0x009896800000995d */ /* 0x004fea0003900000 */
[----:B------:R-:W2:Y:S02]  /*9b80*/  @!P1 SYNCS.PHASECHK.TRANS64 P1, [R0+URZ+0x130], R2 ;  /* 0x00013002000095a7 */ /* 0x000ea400080210ff */
[----:B--2---:R-:W-:Y:S05]  /*9b90*/  @!P1 BRA `(.L_x_187) ;  /* 0xfffffffc00f09947 */ /* 0x004fea000383ffff */
[----:B------:R-:W-:Y:S05]  /*9ba0*/  BRA `(.L_x_188) ;  /* 0xffffffa800c87947 */ /* 0x000fea000383ffff */
.L_x_92:
[----:B--2---:R2:W3:Y:S02]  /*9bb0*/  SYNCS.PHASECHK.TRANS64.TRYWAIT P0, [R12+URZ+0xb0], R0 ;  /* 0x0000b0000c0075a7 */ /* 0x0044e400080011ff */
[----:B---3--:R-:W-:Y:S05]  /*9bc0*/  @!P0 NANOSLEEP.SYNCS 0x989680 ;  /* 0x009896800000895d */ /* 0x008fea0003900000 */
[----:B------:R-:W3:Y:S02]  /*9bd0*/  @!P0 SYNCS.PHASECHK.TRANS64 P0, [R12+URZ+0xb0], R0 ;  /* 0x0000b0000c0085a7 */ /* 0x000ee400080010ff */
[----:B---3--:R-:W-:Y:S05]  /*9be0*/  @!P0 BRA `(.L_x_92) ;  /* 0xfffffffc00f08947 */ /* 0x008fea000383ffff */
[----:B------:R-:W-:Y:S05]  /*9bf0*/  BRA `(.L_x_189) ;  /* 0xffffffac00f07947 */ /* 0x000fea000383ffff */
.L_x_95:
[----:B-1----:R-:W-:Y:S07]  /*9c00*/  MOV R0, UR21 ;  /* 0x0000001500007c02 */ /* 0x002fee0008000f00 */
.L_x_190:
[----:B-1----:R1:W2:Y:S02]  /*9c10*/  SYNCS.PHASECHK.TRANS64.TRYWAIT P2, [R0+URZ+0xa8], R6 ;  /* 0x0000a806000075a7 */ /* 0x0022a400080411ff */
[----:B--2---:R-:W-:Y:S05]  /*9c20*/  @!P2 NANOSLEEP.SYNCS 0x989680 ;  /* 0x009896800000a95d */ /* 0x004fea0003900000 */
[----:B------:R-:W2:Y:S02]  /*9c30*/  @!P2 SYNCS.PHASECHK.TRANS64 P2, [R0+URZ+0xa8], R6 ;  /* 0x0000a8060000a5a7 */ /* 0x000ea400080410ff */
[----:B--2---:R-:W-:Y:S05]  /*9c40*/  @!P2 BRA `(.L_x_190) ;  /* 0xfffffffc00f0a947 */ /* 0x004fea000383ffff */
[----:B------:R-:W-:Y:S05]  /*9c50*/  BRA `(.L_x_94) ;  /* 0xffffffb400587947 */ /* 0x000fea000383ffff */
.L_x_98:
[----:B------:R-:W-:Y:S07]  /*9c60*/  MOV R0, UR21 ;  /* 0x0000001500007c02 */ /* 0x000fee0008000f00 */
.L_x_191:
[----:B-1----:R1:W2:Y:S02]  /*9c70*/  SYNCS.PHASECHK.TRANS64.TRYWAIT P0, [R0+URZ+0x80], R9 ;  /* 0x00008009000075a7 */ /* 0x0022a400080011ff */
[----:B--2---:R-:W-:Y:S05]  /*9c80*/  @!P0 NANOSLEEP.SYNCS 0x989680 ;  /* 0x009896800000895d */ /* 0x004fea0003900000 */
[----:B------:R-:W2:Y:S02]  /*9c90*/  @!P0 SYNCS.PHASECHK.TRANS64 P0, [R0+URZ+0x80], R9 ;  /* 0x00008009000085a7 */ /* 0x000ea400080010ff */
[----:B--2---:R-:W-:Y:S05]  /*9ca0*/  @!P0 BRA `(.L_x_191) ;  /* 0xfffffffc00f08947 */ /* 0x004fea000383ffff */
[----:B------:R-:W-:Y:S05]  /*9cb0*/  BRA `(.L_x_192) ;  /* 0xffffffb400b47947 */ /* 0x000fea000383ffff */
.L_x_99:
[----:B------:R-:W-:Y:S07]  /*9cc0*/  MOV R0, UR21 ;  /* 0x0000001500007c02 */ /* 0x000fee0008000f00 */
.L_x_193:
[----:B-1----:R1:W2:Y:S02]  /*9cd0*/  SYNCS.PHASECHK.TRANS64.TRYWAIT P0, [R0+URZ+0x88], R9 ;  /* 0x00008809000075a7 */ /* 0x0022a400080011ff */
[----:B--2---:R-:W-:Y:S05]  /*9ce0*/  @!P0 NANOSLEEP.SYNCS 0x989680 ;  /* 0x009896800000895d */ /* 0x004fea0003900000 */
[----:B------:R-:W2:Y:S02]  /*9cf0*/  @!P0 SYNCS.PHASECHK.TRANS64 P0, [R0+URZ+0x88], R9 ;  /* 0x00008809000085a7 */ /* 0x000ea400080010ff */
[----:B--2---:R-:W-:Y:S05]  /*9d00*/  @!P0 BRA `(.L_x_193) ;  /* 0xfffffffc00f08947 */ /* 0x004fea000383ffff */
[----:B------:R-:W-:Y:S05]  /*9d10*/  BRA `(.L_x_194) ;  /* 0xffffffb800107947 */ /* 0x000fea000383ffff */
.L_x_100:
[----:B------:R-:W-:Y:S07]  /*9d20*/  MOV R0, UR21 ;  /* 0x0000001500007c02 */ /* 0x000fee0008000f00 */
.L_x_195:
[----:B-1----:R1:W2:Y:S02]  /*9d30*/  SYNCS.PHASECHK.TRANS64.TRYWAIT P0, [R0+URZ+0x90], R9 ;  /* 0x00009009000075a7 */ /* 0x0022a400080011ff */
[----:B--2---:R-:W-:Y:S05]  /*9d40*/  @!P0 NANOSLEEP.SYNCS 0x989680 ;  /* 0x009896800000895d */ /* 0x004fea0003900000 */
[----:B------:R-:W2:Y:S02]  /*9d50*/  @!P0 SYNCS.PHASECHK.TRANS64 P0, [R0+URZ+0x90], R9 ;  /* 0x00009009000085a7 */ /* 0x000ea400080010ff */
[----:B--2---:R-:W-:Y:S05]  /*9d60*/  @!P0 BRA `(.L_x_195) ;  /* 0xfffffffc00f08947 */ /* 0x004fea000383ffff */
[----:B------:R-:W-:Y:S05]  /*9d70*/  BRA `(.L_x_196) ;  /* 0xffffffb8006c7947 */ /* 0x000fea000383ffff */
.L_x_101:
[----:B------:R-:W-:Y:S07]  /*9d80*/  MOV R0, UR21 ;  /* 0x0000001500007c02 */ /* 0x000fee0008000f00 */
.L_x_197:
[----:B-1----:R1:W2:Y:S02]  /*9d90*/  SYNCS.PHASECHK.TRANS64.TRYWAIT P0, [R0+URZ+0x98], R9 ;  /* 0x00009809000075a7 */ /* 0x0022a400080011ff */
[----:B--2---:R-:W-:Y:S05]  /*9da0*/  @!P0 NANOSLEEP.SYNCS 0x989680 ;  /* 0x009896800000895d */ /* 0x004fea0003900000 */
[----:B------:R-:W2:Y:S02]  /*9db0*/  @!P0 SYNCS.PHASECHK.TRANS64 P0, [R0+URZ+0x98], R9 ;  /* 0x00009809000085a7 */ /* 0x000ea400080010ff */
[----:B--2---:R-:W-:Y:S05]  /*9dc0*/  @!P0 BRA `(.L_x_197) ;  /* 0xfffffffc00f08947 */ /* 0x004fea000383ffff */
[----:B------:R-:W-:Y:S05]  /*9dd0*/  BRA `(.L_x_198) ;  /* 0xffffffb800c87947 */ /* 0x000fea000383ffff */
.L_x_103:
[----:B------:R-:W-:-:S07]  /*9de0*/  MOV R0, UR21 ;  /* 0x0000001500007c02 */ /* 0x000fce0008000f00 */
.L_x_199:
[----:B-1----:R1:W3:Y:S02]  /*9df0*/  SYNCS.PHASECHK.TRANS64.TRYWAIT P0, [R0+URZ+0x80], R2 ;  /* 0x00008002000075a7 */ /* 0x0022e400080011ff */
[----:B---3--:R-:W-:Y:S05]  /*9e00*/  @!P0 NANOSLEEP.SYNCS 0x989680 ;  /* 0x009896800000895d */ /* 0x008fea0003900000 */
[----:B------:R-:W3:Y:S02]  /*9e10*/  @!P0 SYNCS.PHASECHK.TRANS64 P0, [R0+URZ+0x80], R2 ;  /* 0x00008002000085a7 */ /* 0x000ee400080010ff */
[----:B---3--:R-:W-:Y:S05]  /*9e20*/  @!P0 BRA `(.L_x_199) ;  /* 0xfffffffc00f08947 */ /* 0x008fea000383ffff */
[----:B------:R-:W-:Y:S05]  /*9e30*/  BRA `(.L_x_200) ;  /* 0xffffffbc00547947 */ /* 0x000fea000383ffff */
.L_x_104:
[----:B-1----:R-:W-:-:S07]  /*9e40*/  MOV R0, UR21 ;  /* 0x0000001500007c02 */ /* 0x002fce0008000f00 */
.L_x_201:
[----:B-1----:R1:W3:Y:S02]  /*9e50*/  SYNCS.PHASECHK.TRANS64.TRYWAIT P0, [R0+URZ+0x88], R2 ;  /* 0x00008802000075a7 */ /* 0x0022e400080011ff */
[----:B---3--:R-:W-:Y:S05]  /*9e60*/  @!P0 NANOSLEEP.SYNCS 0x989680 ;  /* 0x009896800000895d */ /* 0x008fea0003900000 */
[----:B------:R-:W3:Y:S02]  /*9e70*/  @!P0 SYNCS.PHASECHK.TRANS64 P0, [R0+URZ+0x88], R2 ;  /* 0x00008802000085a7 */ /* 0x000ee400080010ff */
[----:B---3--:R-:W-:Y:S05]  /*9e80*/  @!P0 BRA `(.L_x_201) ;  /* 0xfffffffc00f08947 */ /* 0x008fea000383ffff */
[----:B------:R-:W-:Y:S05]  /*9e90*/  BRA `(.L_x_202) ;  /* 0xffffffbc00447947 */ /* 0x000fea000383ffff */
.L_x_105:
[----:B-1----:R-:W-:-:S07]  /*9ea0*/  MOV R0, UR21 ;  /* 0x0000001500007c02 */ /* 0x002fce0008000f00 */
.L_x_203:
[----:B-1----:R1:W3:Y:S02]  /*9eb0*/  SYNCS.PHASECHK.TRANS64.TRYWAIT P0, [R0+URZ+0x90], R2 ;  /* 0x00009002000075a7 */ /* 0x0022e400080011ff */
[----:B---3--:R-:W-:Y:S05]  /*9ec0*/  @!P0 NANOSLEEP.SYNCS 0x989680 ;  /* 0x009896800000895d */ /* 0x008fea0003900000 */
[----:B------:R-:W3:Y:S02]  /*9ed0*/  @!P0 SYNCS.PHASECHK.TRANS64 P0, [R0+URZ+0x90], R2 ;  /* 0x00009002000085a7 */ /* 0x000ee400080010ff */
[----:B---3--:R-:W-:Y:S05]  /*9ee0*/  @!P0 BRA `(.L_x_203) ;  /* 0xfffffffc00f08947 */ /* 0x008fea000383ffff */
[----:B------:R-:W-:Y:S05]  /*9ef0*/  BRA `(.L_x_204) ;  /* 0xffffffbc00347947 */ /* 0x000fea000383ffff */
.L_x_107:
[----:B-1----:R1:W2:Y:S02]  /*9f00*/  SYNCS.PHASECHK.TRANS64.TRYWAIT P0, [R3+URZ+0xb0], R0 ;  /* 0x0000b000030075a7 */ /* 0x0022a400080011ff */
[----:B--2---:R-:W-:Y:S05]  /*9f10*/  @!P0 NANOSLEEP.SYNCS 0x989680 ;  /* 0x009896800000895d */ /* 0x004fea0003900000 */
[----:B------:R-:W2:Y:S02]  /*9f20*/  @!P0 SYNCS.PHASECHK.TRANS64 P0, [R3+URZ+0xb0], R0 ;  /* 0x0000b000030085a7 */ /* 0x000ea400080010ff */
[----:B--2---:R-:W-:Y:S05]  /*9f30*/  @!P0 BRA `(.L_x_107) ;  /* 0xfffffffc00f08947 */ /* 0x004fea000383ffff */
[----:B------:R-:W-:Y:S05]  /*9f40*/  BRA `(.L_x_205) ;  /* 0xffffffc000007947 */ /* 0x000fea000383ffff */
.L_x_118:
[----:B-1----:R-:W-:Y:S04]  /*9f50*/  MOV R2, UR43 ;  /* 0x0000002b00027c02 */ /* 0x002fe80008000f00 */
[----:B------:R1:W2:Y:S03]  /*9f60*/  SYNCS.PHASECHK.TRANS64.TRYWAIT P1, [R2+URZ+0x60], R3 ;  /* 0x00006003020075a7 */ /* 0x0002a600080211ff */
[----:B--2---:R-:W-:Y:S05]  /*9f70*/  @!P1 NANOSLEEP.SYNCS 0x989680 ;  /* 0x009896800000995d */ /* 0x004fea0003900000 */
[----:B------:R-:W2:Y:S02]  /*9f80*/  @!P1 SYNCS.PHASECHK.TRANS64 P1, [R2+URZ+0x60], R3 ;  /* 0x00006003020095a7 */ /* 0x000ea400080210ff */
[----:B--2---:R-:W-:Y:S05]  /*9f90*/  @!P1 BRA `(.L_x_118) ;  /* 0xfffffffc00ec9947 */ /* 0x004fea000383ffff */
[----:B------:R-:W-:Y:S05]  /*9fa0*/  BRA `(.L_x_117) ;  /* 0xffffffcc006c7947 */ /* 0x000fea000383ffff */
.L_x_120:
[----:B-1----:R1:W4:Y:S02]  /*9fb0*/  SYNCS.PHASECHK.TRANS64.TRYWAIT P0, [R53+URZ+0xd0], R0 ;  /* 0x0000d000350075a7 */ /* 0x00232400080011ff */
[----:B----4-:R-:W-:Y:S05]  /*9fc0*/  @!P0 NANOSLEEP.SYNCS 0x989680 ;  /* 0x009896800000895d */ /* 0x010fea0003900000 */
[----:B------:R-:W4:Y:S02]  /*9fd0*/  @!P0 SYNCS.PHASECHK.TRANS64 P0, [R53+URZ+0xd0], R0 ;  /* 0x0000d000350085a7 */ /* 0x000f2400080010ff */
[----:B----4-:R-:W-:Y:S05]  /*9fe0*/  @!P0 BRA `(.L_x_120) ;  /* 0xfffffffc00f08947 */ /* 0x010fea000383ffff */
[----:B------:R-:W-:Y:S05]  /*9ff0*/  BRA `(.L_x_119) ;  /* 0xffffffcc008c7947 */ /* 0x000fea000383ffff */
.L_x_129:
[----:B--2---:R2:W3:Y:S02]  /*a000*/  SYNCS.PHASECHK.TRANS64.TRYWAIT P0, [R2+URZ+0x60], R0 ;  /* 0x00006000020075a7 */ /* 0x0044e400080011ff */
[----:B---3--:R-:W-:Y:S05]  /*a010*/  @!P0 NANOSLEEP.SYNCS 0x989680 ;  /* 0x009896800000895d */ /* 0x008fea0003900000 */
[----:B------:R-:W3:Y:S02]  /*a020*/  @!P0 SYNCS.PHASECHK.TRANS64 P0, [R2+URZ+0x60], R0 ;  /* 0x00006000020085a7 */ /* 0x000ee400080010ff */
[----:B---3--:R-:W-:Y:S05]  /*a030*/  @!P0 BRA `(.L_x_129) ;  /* 0xfffffffc00f08947 */ /* 0x008fea000383ffff */
[----:B------:R-:W-:Y:S05]  /*a040*/  BRA `(.L_x_128) ;  /* 0xffffffd4009c7947 */ /* 0x000fea000383ffff */
.L_x_137:
[----:B--2---:R2:W3:Y:S02]  /*a050*/  SYNCS.PHASECHK.TRANS64.TRYWAIT P0, [R2+URZ+0x60], R4 ;  /* 0x00006004020075a7 */ /* 0x0044e400080011ff */
[----:B---3--:R-:W-:Y:S05]  /*a060*/  @!P0 NANOSLEEP.SYNCS 0x989680 ;  /* 0x009896800000895d */ /* 0x008fea0003900000 */
[----:B------:R-:W3:Y:S02]  /*a070*/  @!P0 SYNCS.PHASECHK.TRANS64 P0, [R2+URZ+0x60], R4 ;  /* 0x00006004020085a7 */ /* 0x000ee400080010ff */
[----:B---3--:R-:W-:Y:S05]  /*a080*/  @!P0 BRA `(.L_x_137) ;  /* 0xfffffffc00f08947 */ /* 0x008fea000383ffff */
[----:B------:R-:W-:Y:S05]  /*a090*/  BRA `(.L_x_136) ;  /* 0xffffffdc00bc7947 */ /* 0x000fea000383ffff */
.L_x_145:
[----:B--2---:R2:W3:Y:S02]  /*a0a0*/  SYNCS.PHASECHK.TRANS64.TRYWAIT P0, [R3+URZ+0x60], R0 ;  /* 0x00006000030075a7 */ /* 0x0044e400080011ff */
[----:B---3--:R-:W-:Y:S05]  /*a0b0*/  @!P0 NANOSLEEP.SYNCS 0x989680 ;  /* 0x009896800000895d */ /* 0x008fea0003900000 */
[----:B------:R-:W3:Y:S02]  /*a0c0*/  @!P0 SYNCS.PHASECHK.TRANS64 P0, [R3+URZ+0x60], R0 ;  /* 0x00006000030085a7 */ /* 0x000ee400080010ff */
[----:B---3--:R-:W-:Y:S05]  /*a0d0*/  @!P0 BRA `(.L_x_145) ;  /* 0xfffffffc00f08947 */ /* 0x008fea000383ffff */
[----:B------:R-:W-:Y:S05]  /*a0e0*/  BRA `(.L_x_144) ;  /* 0xffffffe400dc7947 */ /* 0x000fea000383ffff */
        .weak           $__internal_0_$__cuda_sm10x_tcgen05_guardrail_trap_col_being_dealloced_not_returned_by_alloc
        .type           $__internal_0_$__cuda_sm10x_tcgen05_guardrail_trap_col_being_dealloced_not_returned_by_alloc,@function
        .size           $__internal_0_$__cuda_sm10x_tcgen05_guardrail_trap_col_being_dealloced_not_returned_by_alloc,($__internal_1_$__cuda_sm10x_tcgen05_guardrail_trap_phase_invalid_during_alloc - $__internal_0_$__cuda_sm10x_tcgen05_guardrail_trap_col_being_dealloced_not_returned_by_alloc)
$__internal_0_$__cuda_sm10x_tcgen05_guardrail_trap_col_being_dealloced_not_returned_by_alloc:
[----:B------:R-:W-:Y:S05]  /*a0f0*/  BPT.TRAP 0x1 ;  /* 0x000000040000795c */ /* 0x000fea0000300000 */
[----:B------:R-:W-:-:S04]  /*a100*/  HFMA2 R3, -RZ, RZ, 0, 0 ;  /* 0x00000000ff037431 */ /* 0x000fc800000001ff */
[----:B------:R-:W-:Y:S05]  /*a110*/  RET.REL.NODEC R2 `(_ZN7cutlass13device_kernelINS_4gemm6kernel13GemmUniversalIN4cute5tupleIJiiiiEEENS1_10collective13CollectiveMmaINS1_35MainloopSm100TmaUmmaWarpSpecializedILi6ELi2ELi4ENS5_IJNS4_1CILi2EEESB_NSA_ILi1EEEEEEEENS5_IJNSA_ILi128EEESF_SF_EEENS_10bfloat16_tENS5_IJlSC_lEEESH_SI_NS4_8TiledMMAINS4_8MMA_AtomIJNS4_26SM100_MMA_F16BF16_2x1SM_SSISH_SH_fLi128ELi128ELNS4_4UMMA5MajorE0ELSN_0ELNSM_7ScaleInE0ELSO_0EEEEEENS4_6LayoutINS5_IJSC_SC_SC_EEENS5_IJNSA_ILi0EEEST_ST_EEEEENS5_IJNS4_10UnderscoreESW_SW_EEEEENS4_28SM100_TMA_2SM_LOAD_MULTICASTENS4_14ComposedLayoutINS4_7SwizzleILi3ELi4ELi3EEENS4_18smem_ptr_flag_bitsILi16EEENSR_INS5_IJNSA_ILi8EEENSA_ILi64EEEEEENS5_IJS16_SC_EEEEEEEvNS4_8identityENS4_18SM100_TMA_2SM_LOADES1A_vS1B_EENS_8epilogue10collective18CollectiveEpilogueINS1E_23Sm100TmaWarpSpecializedILi4ELi2ELi16ELb1ELb0EEEJNS5_IJS16_SF_SF_EEENS5_IJNSR_IS16_SC_EENSR_INS5_IJNSA_ILi16EEESB_EEENS5_IJSC_S16_EEEEEEEESH_SI_SH_SI_NS1E_6fusion15FusionCallbacksIS1I_NS1Q_17LinearCombinationISH_fSH_fLNS_15FloatRoundStyleE2EEES1J_S1P_JEEENS4_5SM1004TMEM4LOAD26SM100_TMEM_LOAD_32dp32b16xENS4_13SM90_TMA_LOADENS10_INS11_ILi1ELi4ELi3EEES14_NSR_INS5_IJS15_S1L_EEENS5_IJS1L_SC_EEEEEEENS4_39AutoVectorizingCopyWithAssumedAlignmentILi128EEENS4_14SM90_TMA_STOREES25_S27_S27_EEEvvEEEEvNT_6ParamsE) ;  /* 0xffffff5c02b87950 */ /* 0x000fea0003c3ffff */
        .weak           $__internal_1_$__cuda_sm10x_tcgen05_guardrail_trap_phase_invalid_during_alloc
        .type           $__internal_1_$__cuda_sm10x_tcgen05_guardrail_trap_phase_invalid_during_alloc,@function
        .size           $__internal_1_$__cuda_sm10x_tcgen05_guardrail_trap_phase_invalid_during_alloc,($__internal_2_$__cuda_sm10x_tcgen05_guardrail_trap_unallocated_columns_being_dealloced - $__internal_1_$__cuda_sm10x_tcgen05_guardrail_trap_phase_invalid_during_alloc)
$__internal_1_$__cuda_sm10x_tcgen05_guardrail_trap_phase_invalid_during_alloc:
[----:B------:R-:W-:Y:S05]  /*a120*/  BPT.TRAP 0x1 ;  /* 0x000000040000795c */ /* 0x000fea0000300000 */
[----:B------:R-:W-:-:S04]  /*a130*/  MOV R5, 0x0 ;  /* 0x0000000000057802 */ /* 0x000fc80000000f00 */
[----:B------:R-:W-:Y:S05]  /*a140*/  RET.REL.NODEC R4 `(_ZN7cutlass13device_kernelINS_4gemm6kernel13GemmUniversalIN4cute5tupleIJiiiiEEENS1_10collective13CollectiveMmaINS1_35MainloopSm100TmaUmmaWarpSpecializedILi6ELi2ELi4ENS5_IJNS4_1CILi2EEESB_NSA_ILi1EEEEEEEENS5_IJNSA_ILi128EEESF_SF_EEENS_10bfloat16_tENS5_IJlSC_lEEESH_SI_NS4_8TiledMMAINS4_8MMA_AtomIJNS4_26SM100_MMA_F16BF16_2x1SM_SSISH_SH_fLi128ELi128ELNS4_4UMMA5MajorE0ELSN_0ELNSM_7ScaleInE0ELSO_0EEEEEENS4_6LayoutINS5_IJSC_SC_SC_EEENS5_IJNSA_ILi0EEEST_ST_EEEEENS5_IJNS4_10UnderscoreESW_SW_EEEEENS4_28SM100_TMA_2SM_LOAD_MULTICASTENS4_14ComposedLayoutINS4_7SwizzleILi3ELi4ELi3EEENS4_18smem_ptr_flag_bitsILi16EEENSR_INS5_IJNSA_ILi8EEENSA_ILi64EEEEEENS5_IJS16_SC_EEEEEEEvNS4_8identityENS4_18SM100_TMA_2SM_LOADES1A_vS1B_EENS_8epilogue10collective18CollectiveEpilogueINS1E_23Sm100TmaWarpSpecializedILi4ELi2ELi16ELb1ELb0EEEJNS5_IJS16_SF_SF_EEENS5_IJNSR_IS16_SC_EENSR_INS5_IJNSA_ILi16EEESB_EEENS5_IJSC_S16_EEEEEEEESH_SI_SH_SI_NS1E_6fusion15FusionCallbacksIS1I_NS1Q_17LinearCombinationISH_fSH_fLNS_15FloatRoundStyleE2EEES1J_S1P_JEEENS4_5SM1004TMEM4LOAD26SM100_TMEM_LOAD_32dp32b16xENS4_13SM90_TMA_LOADENS10_INS11_ILi1ELi4ELi3EEES14_NSR_INS5_IJS15_S1L_EEENS5_IJS1L_SC_EEEEEEENS4_39AutoVectorizingCopyWithAssumedAlignmentILi128EEENS4_14SM90_TMA_STOREES25_S27_S27_EEEvvEEEEvNT_6ParamsE) ;  /* 0xffffff5c04ac7950 */ /* 0x000fea0003c3ffff */
        .weak           $__internal_2_$__cuda_sm10x_tcgen05_guardrail_trap_unallocated_columns_being_dealloced
        .type           $__internal_2_$__cuda_sm10x_tcgen05_guardrail_trap_unallocated_columns_being_dealloced,@function
        .size           $__internal_2_$__cuda_sm10x_tcgen05_guardrail_trap_unallocated_columns_being_dealloced,(.L_x_207 - $__internal_2_$__cuda_sm10x_tcgen05_guardrail_trap_unallocated_columns_being_dealloced)
$__internal_2_$__cuda_sm10x_tcgen05_guardrail_trap_unallocated_columns_being_dealloced:
[----:B------:R-:W-:Y:S05]  /*a150*/  BPT.TRAP 0x1 ;  /* 0x000000040000795c */ /* 0x000fea0000300000 */
[----:B------:R-:W-:-:S04]  /*a160*/  HFMA2 R3, -RZ, RZ, 0, 0 ;  /* 0x00000000ff037431 */ /* 0x000fc800000001ff */
[----:B------:R-:W-:Y:S05]  /*a170*/  RET.REL.NODEC R2 `(_ZN7cutlass13device_kernelINS_4gemm6kernel13GemmUniversalIN4cute5tupleIJiiiiEEENS1_10collective13CollectiveMmaINS1_35MainloopSm100TmaUmmaWarpSpecializedILi6ELi2ELi4ENS5_IJNS4_1CILi2EEESB_NSA_ILi1EEEEEEEENS5_IJNSA_ILi128EEESF_SF_EEENS_10bfloat16_tENS5_IJlSC_lEEESH_SI_NS4_8TiledMMAINS4_8MMA_AtomIJNS4_26SM100_MMA_F16BF16_2x1SM_SSISH_SH_fLi128ELi128ELNS4_4UMMA5MajorE0ELSN_0ELNSM_7ScaleInE0ELSO_0EEEEEENS4_6LayoutINS5_IJSC_SC_SC_EEENS5_IJNSA_ILi0EEEST_ST_EEEEENS5_IJNS4_10UnderscoreESW_SW_EEEEENS4_28SM100_TMA_2SM_LOAD_MULTICASTENS4_14ComposedLayoutINS4_7SwizzleILi3ELi4ELi3EEENS4_18smem_ptr_flag_bitsILi16EEENSR_INS5_IJNSA_ILi8EEENSA_ILi64EEEEEENS5_IJS16_SC_EEEEEEEvNS4_8identityENS4_18SM100_TMA_2SM_LOADES1A_vS1B_EENS_8epilogue10collective18CollectiveEpilogueINS1E_23Sm100TmaWarpSpecializedILi4ELi2ELi16ELb1ELb0EEEJNS5_IJS16_SF_SF_EEENS5_IJNSR_IS16_SC_EENSR_INS5_IJNSA_ILi16EEESB_EEENS5_IJSC_S16_EEEEEEEESH_SI_SH_SI_NS1E_6fusion15FusionCallbacksIS1I_NS1Q_17LinearCombinationISH_fSH_fLNS_15FloatRoundStyleE2EEES1J_S1P_JEEENS4_5SM1004TMEM4LOAD26SM100_TMEM_LOAD_32dp32b16xENS4_13SM90_TMA_LOADENS10_INS11_ILi1ELi4ELi3EEES14_NSR_INS5_IJS15_S1L_EEENS5_IJS1L_SC_EEEEEEENS4_39AutoVectorizingCopyWithAssumedAlignmentILi128EEENS4_14SM90_TMA_STOREES25_S27_S27_EEEvvEEEEvNT_6ParamsE) ;  /* 0xffffff5c02a07950 */ /* 0x000fea0003c3ffff */
.L_x_206:
[----:B------:R-:W-:-:S00]  /*a180*/  BRA `(.L_x_206) ;  /* 0xfffffffc00fc7947 */ /* 0x000fc0000383ffff */
[----:B------:R-:W-:-:S00]  /*a190*/  NOP ;  /* 0x0000000000007918 */ /* 0x000fc00000000000 */
        /* <DEDUP_REMOVED lines=14> */
.L_x_207:


//--------------------- .nv.global.init           --------------------------
	.section	.nv.global.init,"aw",@progbits
.nv.global.init:
	.type		$str$27,@object
	.size		$str$27,($str$28 - $str$27)
$str$27:
        /*0000*/ 	.byte	0x28, 0x61, 0x64, 0x64, 0x72, 0x65, 0x73, 0x73, 0x20, 0x26, 0x20, 0x6d, 0x61, 0x73, 0x6b, 0x29
        /*0010*/ 	.byte	0x20, 0x3d, 0x3d, 0x20, 0x30, 0x00
	.type		$str$28,@object
	.size		$str$28,($str$26 - $str$28)
$str$28:
        /*0016*/ 	.byte	0x2f, 0x74, 0x6d, 0x70, 0x2f, 0x63, 0x75, 0x74, 0x6c, 0x61, 0x73, 0x73, 0x5f, 0x73, 0x77, 0x65
        /*0026*/ 	.byte	0x65, 0x70, 0x5f, 0x73, 0x72, 0x63, 0x2f, 0x69, 0x6e, 0x63, 0x6c, 0x75, 0x64, 0x65, 0x2f, 0x63
        /*0036*/ 	.byte	0x75, 0x74, 0x65, 0x2f, 0x70, 0x6f, 0x69, 0x6e, 0x74, 0x65, 0x72, 0x5f, 0x66, 0x6c, 0x61, 0x67
        /*0046*/ 	.byte	0x67, 0x65, 0x64, 0x2e, 0x68, 0x70, 0x70, 0x00
	.type		$str$26,@object
	.size		$str$26,($str$25 - $str$26)
$str$26:
        /*004e*/ 	.byte	0x2f, 0x74, 0x6d, 0x70, 0x2f, 0x63, 0x75, 0x74, 0x6c, 0x61, 0x73, 0x73, 0x5f, 0x73, 0x77, 0x65
        /*005e*/ 	.byte	0x65, 0x70, 0x5f, 0x73, 0x72, 0x63, 0x2f, 0x69, 0x6e, 0x63, 0x6c, 0x75, 0x64, 0x65, 0x2f, 0x63
        /*006e*/ 	.byte	0x75, 0x74, 0x65, 0x2f, 0x61, 0x74, 0x6f, 0x6d, 0x2f, 0x63, 0x6f, 0x70, 0x79, 0x5f, 0x74, 0x72
        /*007e*/ 	.byte	0x61, 0x69, 0x74, 0x73, 0x5f, 0x73, 0x6d, 0x31, 0x30, 0x30, 0x2e, 0x68, 0x70, 0x70, 0x00
	.type		$str$25,@object
	.size		$str$25,(__unnamed_1 - $str$25)
$str$25:
        /*008d*/ 	.byte	0x28, 0x28, 0x75, 0x69, 0x6e, 0x74, 0x33, 0x32, 0x5f, 0x74, 0x28, 0x74, 0x68, 0x72, 0x65, 0x61
        /*009d*/ 	.byte	0x64, 0x49, 0x64, 0x78, 0x2e, 0x78, 0x29, 0x20, 0x2f, 0x20, 0x33, 0x32, 0x29, 0x20, 0x25, 0x20
        /*00ad*/ 	.byte	0x34, 0x29, 0x20, 0x3d, 0x3d, 0x20, 0x28, 0x28, 0x28, 0x74, 0x6d, 0x65, 0x6d, 0x5f, 0x61, 0x64
        /*00bd*/ 	.byte	0x64, 0x72, 0x20, 0x3e, 0x3e, 0x20, 0x31, 0x36, 0x29, 0x20, 0x2f, 0x20, 0x33, 0x32, 0x29, 0x20
        /*00cd*/ 	.byte	0x25, 0x20, 0x34, 0x29, 0x00
	.type		__unnamed_1,@object
	.size		__unnamed_1,(__unnamed_2 - __unnamed_1)
__unnamed_1:
        /*00d2*/ 	.byte	0x61, 0x75, 0x74, 0x6f, 0x20, 0x63, 0x75, 0x74, 0x65, 0x3a, 0x3a, 0x61, 0x73, 0x5f, 0x70, 0x6f
        /* <DEDUP_REMOVED lines=24> */
        /*0262*/ 	.byte	0x43, 0x3c, 0x32, 0x30, 0x34, 0x38, 0x3e, 0x3e, 0x3e, 0x3e, 0x5d, 0x00
	.type		__unnamed_2,@object
	.size		__unnamed_2,(.L_2 - __unnamed_2)
__unnamed_2:
        /* <DEDUP_REMOVED lines=40> */
        /*04ee*/ 	.byte	0x3a, 0x3a, 0x43, 0x3c, 0x30, 0x3e, 0x3e, 0x3e, 0x3e, 0x5d, 0x00
.L_2:


//--------------------- .nv.shared._ZN7cutlass13device_kernelINS_4gemm6kernel13GemmUniversalIN4cute5tupleIJiiiiEEENS1_10collective13CollectiveMmaINS1_35MainloopSm100TmaUmmaWarpSpecializedILi6ELi2ELi4ENS5_IJNS4_1CILi2EEESB_NSA_ILi1EEEEEEEENS5_IJNSA_ILi128EEESF_SF_EEENS_10bfloat16_tENS5_IJlSC_lEEESH_SI_NS4_8TiledMMAINS4_8MMA_AtomIJNS4_26SM100_MMA_F16BF16_2x1SM_SSISH_SH_fLi128ELi128ELNS4_4UMMA5MajorE0ELSN_0ELNSM_7ScaleInE0ELSO_0EEEEEENS4_6LayoutINS5_IJSC_SC_SC_EEENS5_IJNSA_ILi0EEEST_ST_EEEEENS5_IJNS4_10UnderscoreESW_SW_EEEEENS4_28SM100_TMA_2SM_LOAD_MULTICASTENS4_14ComposedLayoutINS4_7SwizzleILi3ELi4ELi3EEENS4_18smem_ptr_flag_bitsILi16EEENSR_INS5_IJNSA_ILi8EEENSA_ILi64EEEEEENS5_IJS16_SC_EEEEEEEvNS4_8identityENS4_18SM100_TMA_2SM_LOADES1A_vS1B_EENS_8epilogue10collective18CollectiveEpilogueINS1E_23Sm100TmaWarpSpecializedILi4ELi2ELi16ELb1ELb0EEEJNS5_IJS16_SF_SF_EEENS5_IJNSR_IS16_SC_EENSR_INS5_IJNSA_ILi16EEESB_EEENS5_IJSC_S16_EEEEEEEESH_SI_SH_SI_NS1E_6fusion15FusionCallbacksIS1I_NS1Q_17LinearCombinationISH_fSH_fLNS_15FloatRoundStyleE2EEES1J_S1P_JEEENS4_5SM1004TMEM4LOAD26SM100_TMEM_LOAD_32dp32b16xENS4_13SM90_TMA_LOADENS10_INS11_ILi1ELi4ELi3EEES14_NSR_INS5_IJS15_S1L_EEENS5_IJS1L_SC_EEEEEEENS4_39AutoVectorizingCopyWithAssumedAlignmentILi128EEENS4_14SM90_TMA_STOREES25_S27_S27_EEEvvEEEEvNT_6ParamsE --------------------------
	.section	.nv.shared._ZN7cutlass13device_kernelINS_4gemm6kernel13GemmUniversalIN4cute5tupleIJiiiiEEENS1_10collective13CollectiveMmaINS1_35MainloopSm100TmaUmmaWarpSpecializedILi6ELi2ELi4ENS5_IJNS4_1CILi2EEESB_NSA_ILi1EEEEEEEENS5_IJNSA_ILi128EEESF_SF_EEENS_10bfloat16_tENS5_IJlSC_lEEESH_SI_NS4_8TiledMMAINS4_8MMA_AtomIJNS4_26SM100_MMA_F16BF16_2x1SM_SSISH_SH_fLi128ELi128ELNS4_4UMMA5MajorE0ELSN_0ELNSM_7ScaleInE0ELSO_0EEEEEENS4_6LayoutINS5_IJSC_SC_SC_EEENS5_IJNSA_ILi0EEEST_ST_EEEEENS5_IJNS4_10UnderscoreESW_SW_EEEEENS4_28SM100_TMA_2SM_LOAD_MULTICASTENS4_14ComposedLayoutINS4_7SwizzleILi3ELi4ELi3EEENS4_18smem_ptr_flag_bitsILi16EEENSR_INS5_IJNSA_ILi8EEENSA_ILi64EEEEEENS5_IJS16_SC_EEEEEEEvNS4_8identityENS4_18SM100_TMA_2SM_LOADES1A_vS1B_EENS_8epilogue10collective18CollectiveEpilogueINS1E_23Sm100TmaWarpSpecializedILi4ELi2ELi16ELb1ELb0EEEJNS5_IJS16_SF_SF_EEENS5_IJNSR_IS16_SC_EENSR_INS5_IJNSA_ILi16EEESB_EEENS5_IJSC_S16_EEEEEEEESH_SI_SH_SI_NS1E_6fusion15FusionCallbacksIS1I_NS1Q_17LinearCombinationISH_fSH_fLNS_15FloatRoundStyleE2EEES1J_S1P_JEEENS4_5SM1004TMEM4LOAD26SM100_TMEM_LOAD_32dp32b16xENS4_13SM90_TMA_LOADENS10_INS11_ILi1ELi4ELi3EEES14_NSR_INS5_IJS15_S1L_EEENS5_IJS1L_SC_EEEEEEENS4_39AutoVectorizingCopyWithAssumedAlignmentILi128EEENS4_14SM90_TMA_STOREES25_S27_S27_EEEvvEEEEvNT_6ParamsE,"aw",@nobits
	.sectionflags	@""
	.align	16
	.zero		1024


//--------------------- .nv.shared.reserved.0     --------------------------
	.section	.nv.shared.reserved.0,"aw",@nobits
	.weak		__nv_reservedSMEM_offset_0_alias
	.size		__nv_reservedSMEM_offset_0_alias, 0, 64
	.other		__nv_reservedSMEM_offset_0_alias,@"STO_CUDA_RESERVED_SHARED STV_DEFAULT"
__nv_reservedSMEM_offset_0_alias:
	.zero		0
.nv.shared.reserved.0:
	.zero		64
	.weak		__nv_reservedSMEM_tcgen05_partition
	.type		__nv_reservedSMEM_tcgen05_partition,@object
	.size		__nv_reservedSMEM_tcgen05_partition,(.L_0 - __nv_reservedSMEM_tcgen05_partition)
__nv_reservedSMEM_tcgen05_partition:
	.zero		32
.L_0:


//--------------------- .nv.global                --------------------------
	.section	.nv.global,"aw",@nobits
.nv.global:
	.type		_ZN40_INTERNAL_cfebd6eb_4_k_cu_b6b0a803_360934cute1_E,@object
	.size		_ZN40_INTERNAL_cfebd6eb_4_k_cu_b6b0a803_360934cute1_E,(_ZN40_INTERNAL_cfebd6eb_4_k_cu_b6b0a803_360934cuda3std3__45__cpo6cbeginE - _ZN40_INTERNAL_cfebd6eb_4_k_cu_b6b0a803_360934cute1_E)
_ZN40_INTERNAL_cfebd6eb_4_k_cu_b6b0a803_360934cute1_E:
	.zero		1
	.type		_ZN40_INTERNAL_cfebd6eb_4_k_cu_b6b0a803_360934cuda3std3__45__cpo6cbeginE,@object
	.size		_ZN40_INTERNAL_cfebd6eb_4_k_cu_b6b0a803_360934cuda3std3__45__cpo6cbeginE,(_ZN40_INTERNAL_cfebd6eb_4_k_cu_b6b0a803_360934cuda3std3__48in_placeE - _ZN40_INTERNAL_cfebd6eb_4_k_cu_b6b0a803_360934cuda3std3__45__cpo6cbeginE)
_ZN40_INTERNAL_cfebd6eb_4_k_cu_b6b0a803_360934cuda3std3__45__cpo6cbeginE:
	.zero		1
	.type		_ZN40_INTERNAL_cfebd6eb_4_k_cu_b6b0a803_360934cuda3std3__48in_placeE,@object
	.size		_ZN40_INTERNAL_cfebd6eb_4_k_cu_b6b0a803_360934cuda3std3__48in_placeE,(_ZN40_INTERNAL_cfebd6eb_4_k_cu_b6b0a803_360934cuda3std6ranges3__45__cpo9iter_moveE - _ZN40_INTERNAL_cfebd6eb_4_k_cu_b6b0a803_360934cuda3std3__48in_placeE)
_ZN40_INTERNAL_cfebd6eb_4_k_cu_b6b0a803_360934cuda3std3__48in_placeE:
	.zero		1
	.type		_ZN40_INTERNAL_cfebd6eb_4_k_cu_b6b0a803_360934cuda3std6ranges3__45__cpo9iter_moveE,@object
	.size		_ZN40_INTERNAL_cfebd6eb_4_k_cu_b6b0a803_360934cuda3std6ranges3__45__cpo9iter_moveE,(_ZN40_INTERNAL_cfebd6eb_4_k_cu_b6b0a803_360934cuda3std3__45__cpo5beginE - _ZN40_INTERNAL_cfebd6eb_4_k_cu_b6b0a803_360934cuda3std6ranges3__45__cpo9iter_moveE)
_ZN40_INTERNAL_cfebd6eb_4_k_cu_b6b0a803_360934cuda3std6ranges3__45__cpo9iter_moveE:
	.zero		1
	.type		_ZN40_INTERNAL_cfebd6eb_4_k_cu_b6b0a803_360934cuda3std3__45__cpo5beginE,@object
	.size		_ZN40_INTERNAL_cfebd6eb_4_k_cu_b6b0a803_360934cuda3std3__45__cpo5beginE,(_ZN40_INTERNAL_cfebd6eb_4_k_cu_b6b0a803_360934cuda3std3__442_GLOBAL__N__cfebd6eb_4_k_cu_b6b0a803_360936ignoreE - _ZN40_INTERNAL_cfebd6eb_4_k_cu_b6b0a803_360934cuda3std3__45__cpo5beginE)
_ZN40_INTERNAL_cfebd6eb_4_k_cu_b6b0a803_360934cuda3std3__45__cpo5beginE:
	.zero		1
	.type		_ZN40_INTERNAL_cfebd6eb_4_k_cu_b6b0a803_360934cuda3std3__442_GLOBAL__N__cfebd6eb_4_k_cu_b6b0a803_360936ignoreE,@object
	.size		_ZN40_INTERNAL_cfebd6eb_4_k_cu_b6b0a803_360934cuda3std3__442_GLOBAL__N__cfebd6eb_4_k_cu_b6b0a803_360936ignoreE,(_ZN40_INTERNAL_cfebd6eb_4_k_cu_b6b0a803_360934cute7productE - _ZN40_INTERNAL_cfebd6eb_4_k_cu_b6b0a803_360934cuda3std3__442_GLOBAL__N__cfebd6eb_4_k_cu_b6b0a803_360936ignoreE)
_ZN40_INTERNAL_cfebd6eb_4_k_cu_b6b0a803_360934cuda3std3__442_GLOBAL__N__cfebd6eb_4_k_cu_b6b0a803_360936ignoreE:
	.zero		1
	.type		_ZN40_INTERNAL_cfebd6eb_4_k_cu_b6b0a803_360934cute7productE,@object
	.size		_ZN40_INTERNAL_cfebd6eb_4_k_cu_b6b0a803_360934cute7productE,(_ZN40_INTERNAL_cfebd6eb_4_k_cu_b6b0a803_360934cuda3std3__45__cpo3endE - _ZN40_INTERNAL_cfebd6eb_4_k_cu_b6b0a803_360934cute7productE)
_ZN40_INTERNAL_cfebd6eb_4_k_cu_b6b0a803_360934cute7productE:
	.zero		1
	.type		_ZN40_INTERNAL_cfebd6eb_4_k_cu_b6b0a803_360934cuda3std3__45__cpo3endE,@object
	.size		_ZN40_INTERNAL_cfebd6eb_4_k_cu_b6b0a803_360934cuda3std3__45__cpo3endE,(_ZN40_INTERNAL_cfebd6eb_4_k_cu_b6b0a803_360934cuda3std3__419piecewise_constructE - _ZN40_INTERNAL_cfebd6eb_4_k_cu_b6b0a803_360934cuda3std3__45__cpo3endE)
_ZN40_INTERNAL_cfebd6eb_4_k_cu_b6b0a803_360934cuda3std3__45__cpo3endE:
	.zero		1
	.type		_ZN40_INTERNAL_cfebd6eb_4_k_cu_b6b0a803_360934cuda3std3__419piecewise_constructE,@object
	.size		_ZN40_INTERNAL_cfebd6eb_4_k_cu_b6b0a803_360934cuda3std3__419piecewise_constructE,(_ZN40_INTERNAL_cfebd6eb_4_k_cu_b6b0a803_360934cuda3std3__45__cpo4cendE - _ZN40_INTERNAL_cfebd6eb_4_k_cu_b6b0a803_360934cuda3std3__419piecewise_constructE)
_ZN40_INTERNAL_cfebd6eb_4_k_cu_b6b0a803_360934cuda3std3__419piecewise_constructE:
	.zero		1
	.type		_ZN40_INTERNAL_cfebd6eb_4_k_cu_b6b0a803_360934cuda3std3__45__cpo4cendE,@object
	.size		_ZN40_INTERNAL_cfebd6eb_4_k_cu_b6b0a803_360934cuda3std3__45__cpo4cendE,(_ZN40_INTERNAL_cfebd6eb_4_k_cu_b6b0a803_360934cuda3std6ranges3__45__cpo4swapE - _ZN40_INTERNAL_cfebd6eb_4_k_cu_b6b0a803_360934cuda3std3__45__cpo4cendE)
_ZN40_INTERNAL_cfebd6eb_4_k_cu_b6b0a803_360934cuda3std3__45__cpo4cendE:
	.zero		1
	.type		_ZN40_INTERNAL_cfebd6eb_4_k_cu_b6b0a803_360934cuda3std6ranges3__45__cpo4swapE,@object
	.size		_ZN40_INTERNAL_cfebd6eb_4_k_cu_b6b0a803_360934cuda3std6ranges3__45__cpo4swapE,(.L_10 - _ZN40_INTERNAL_cfebd6eb_4_k_cu_b6b0a803_360934cuda3std6ranges3__45__cpo4swapE)
_ZN40_INTERNAL_cfebd6eb_4_k_cu_b6b0a803_360934cuda3std6ranges3__45__cpo4swapE:
	.zero		1
.L_10:


//--------------------- .nv.constant0._ZN7cutlass13device_kernelINS_4gemm6kernel13GemmUniversalIN4cute5tupleIJiiiiEEENS1_10collective13CollectiveMmaINS1_35MainloopSm100TmaUmmaWarpSpecializedILi6ELi2ELi4ENS5_IJNS4_1CILi2EEESB_NSA_ILi1EEEEEEEENS5_IJNSA_ILi128EEESF_SF_EEENS_10bfloat16_tENS5_IJlSC_lEEESH_SI_NS4_8TiledMMAINS4_8MMA_AtomIJNS4_26SM100_MMA_F16BF16_2x1SM_SSISH_SH_fLi128ELi128ELNS4_4UMMA5MajorE0ELSN_0ELNSM_7ScaleInE0ELSO_0EEEEEENS4_6LayoutINS5_IJSC_SC_SC_EEENS5_IJNSA_ILi0EEEST_ST_EEEEENS5_IJNS4_10UnderscoreESW_SW_EEEEENS4_28SM100_TMA_2SM_LOAD_MULTICASTENS4_14ComposedLayoutINS4_7SwizzleILi3ELi4ELi3EEENS4_18smem_ptr_flag_bitsILi16EEENSR_INS5_IJNSA_ILi8EEENSA_ILi64EEEEEENS5_IJS16_SC_EEEEEEEvNS4_8identityENS4_18SM100_TMA_2SM_LOADES1A_vS1B_EENS_8epilogue10collective18CollectiveEpilogueINS1E_23Sm100TmaWarpSpecializedILi4ELi2ELi16ELb1ELb0EEEJNS5_IJS16_SF_SF_EEENS5_IJNSR_IS16_SC_EENSR_INS5_IJNSA_ILi16EEESB_EEENS5_IJSC_S16_EEEEEEEESH_SI_SH_SI_NS1E_6fusion15FusionCallbacksIS1I_NS1Q_17LinearCombinationISH_fSH_fLNS_15FloatRoundStyleE2EEES1J_S1P_JEEENS4_5SM1004TMEM4LOAD26SM100_TMEM_LOAD_32dp32b16xENS4_13SM90_TMA_LOADENS10_INS11_ILi1ELi4ELi3EEES14_NSR_INS5_IJS15_S1L_EEENS5_IJS1L_SC_EEEEEEENS4_39AutoVectorizingCopyWithAssumedAlignmentILi128EEENS4_14SM90_TMA_STOREES25_S27_S27_EEEvvEEEEvNT_6ParamsE --------------------------
	.section	.nv.constant0._ZN7cutlass13device_kernelINS_4gemm6kernel13GemmUniversalIN4cute5tupleIJiiiiEEENS1_10collective13CollectiveMmaINS1_35MainloopSm100TmaUmmaWarpSpecializedILi6ELi2ELi4ENS5_IJNS4_1CILi2EEESB_NSA_ILi1EEEEEEEENS5_IJNSA_ILi128EEESF_SF_EEENS_10bfloat16_tENS5_IJlSC_lEEESH_SI_NS4_8TiledMMAINS4_8MMA_AtomIJNS4_26SM100_MMA_F16BF16_2x1SM_SSISH_SH_fLi128ELi128ELNS4_4UMMA5MajorE0ELSN_0ELNSM_7ScaleInE0ELSO_0EEEEEENS4_6LayoutINS5_IJSC_SC_SC_EEENS5_IJNSA_ILi0EEEST_ST_EEEEENS5_IJNS4_10UnderscoreESW_SW_EEEEENS4_28SM100_TMA_2SM_LOAD_MULTICASTENS4_14ComposedLayoutINS4_7SwizzleILi3ELi4ELi3EEENS4_18smem_ptr_flag_bitsILi16EEENSR_INS5_IJNSA_ILi8EEENSA_ILi64EEEEEENS5_IJS16_SC_EEEEEEEvNS4_8identityENS4_18SM100_TMA_2SM_LOADES1A_vS1B_EENS_8epilogue10collective18CollectiveEpilogueINS1E_23Sm100TmaWarpSpecializedILi4ELi2ELi16ELb1ELb0EEEJNS5_IJS16_SF_SF_EEENS5_IJNSR_IS16_SC_EENSR_INS5_IJNSA_ILi16EEESB_EEENS5_IJSC_S16_EEEEEEEESH_SI_SH_SI_NS1E_6fusion15FusionCallbacksIS1I_NS1Q_17LinearCombinationISH_fSH_fLNS_15FloatRoundStyleE2EEES1J_S1P_JEEENS4_5SM1004TMEM4LOAD26SM100_TMEM_LOAD_32dp32b16xENS4_13SM90_TMA_LOADENS10_INS11_ILi1ELi4ELi3EEES14_NSR_INS5_IJS15_S1L_EEENS5_IJS1L_SC_EEEEEEENS4_39AutoVectorizingCopyWithAssumedAlignmentILi128EEENS4_14SM90_TMA_STOREES25_S27_S27_EEEvvEEEEvNT_6ParamsE,"a",@progbits
	.sectionflags	@""
	.align	4
.nv.constant0._ZN7cutlass13device_kernelINS_4gemm6kernel13GemmUniversalIN4cute5tupleIJiiiiEEENS1_10collective13CollectiveMmaINS1_35MainloopSm100TmaUmmaWarpSpecializedILi6ELi2ELi4ENS5_IJNS4_1CILi2EEESB_NSA_ILi1EEEEEEEENS5_IJNSA_ILi128EEESF_SF_EEENS_10bfloat16_tENS5_IJlSC_lEEESH_SI_NS4_8TiledMMAINS4_8MMA_AtomIJNS4_26SM100_MMA_F16BF16_2x1SM_SSISH_SH_fLi128ELi128ELNS4_4UMMA5MajorE0ELSN_0ELNSM_7ScaleInE0ELSO_0EEEEEENS4_6LayoutINS5_IJSC_SC_SC_EEENS5_IJNSA_ILi0EEEST_ST_EEEEENS5_IJNS4_10UnderscoreESW_SW_EEEEENS4_28SM100_TMA_2SM_LOAD_MULTICASTENS4_14ComposedLayoutINS4_7SwizzleILi3ELi4ELi3EEENS4_18smem_ptr_flag_bitsILi16EEENSR_INS5_IJNSA_ILi8EEENSA_ILi64EEEEEENS5_IJS16_SC_EEEEEEEvNS4_8identityENS4_18SM100_TMA_2SM_LOADES1A_vS1B_EENS_8epilogue10collective18CollectiveEpilogueINS1E_23Sm100TmaWarpSpecializedILi4ELi2ELi16ELb1ELb0EEEJNS5_IJS16_SF_SF_EEENS5_IJNSR_IS16_SC_EENSR_INS5_IJNSA_ILi16EEESB_EEENS5_IJSC_S16_EEEEEEEESH_SI_SH_SI_NS1E_6fusion15FusionCallbacksIS1I_NS1Q_17LinearCombinationISH_fSH_fLNS_15FloatRoundStyleE2EEES1J_S1P_JEEENS4_5SM1004TMEM4LOAD26SM100_TMEM_LOAD_32dp32b16xENS4_13SM90_TMA_LOADENS10_INS11_ILi1ELi4ELi3EEES14_NSR_INS5_IJS15_S1L_EEENS5_IJS1L_SC_EEEEEEENS4_39AutoVectorizingCopyWithAssumedAlignmentILi128EEENS4_14SM90_TMA_STOREES25_S27_S27_EEEvvEEEEvNT_6ParamsE:
	.zero		2944


//--------------------- SYMBOLS --------------------------

	.type		.nv.reservedSmem.offset0,@object
	.size		.nv.reservedSmem.offset0,0x4
	.type		.nv.reservedSmem.cap,@object
	.size		.nv.reservedSmem.cap,0x4
	.type		__assertfail,@function
